//
// Generated by NVIDIA NVVM Compiler
//
// Compiler Build ID: CL-36424714
// Cuda compilation tools, release 13.0, V13.0.88
// Based on NVVM 20.0.0
//

.version 9.0
.target sm_100
.address_size 64

	// .globl	_Z23encoder_forward_kernel2PfPiS_S_iii
.global .align 1 .b8 _ZN34_INTERNAL_8a84e4bd_4_k_cu_7a8258684cuda3std3__436_GLOBAL__N__8a84e4bd_4_k_cu_7a8258686ignoreE[1];
.global .align 1 .b8 _ZN34_INTERNAL_8a84e4bd_4_k_cu_7a8258684cuda3std3__45__cpo5beginE[1];
.global .align 1 .b8 _ZN34_INTERNAL_8a84e4bd_4_k_cu_7a8258684cuda3std3__45__cpo3endE[1];
.global .align 1 .b8 _ZN34_INTERNAL_8a84e4bd_4_k_cu_7a8258684cuda3std3__45__cpo6cbeginE[1];
.global .align 1 .b8 _ZN34_INTERNAL_8a84e4bd_4_k_cu_7a8258684cuda3std3__45__cpo4cendE[1];
.global .align 1 .b8 _ZN34_INTERNAL_8a84e4bd_4_k_cu_7a8258684cuda3std3__419piecewise_constructE[1];
.global .align 1 .b8 _ZN34_INTERNAL_8a84e4bd_4_k_cu_7a8258684cuda3std3__48in_placeE[1];
.global .align 1 .b8 _ZN34_INTERNAL_8a84e4bd_4_k_cu_7a8258684cuda3std6ranges3__45__cpo4swapE[1];
.global .align 1 .b8 _ZN34_INTERNAL_8a84e4bd_4_k_cu_7a8258684cuda3std6ranges3__45__cpo9iter_moveE[1];
.global .align 1 .b8 _ZN34_INTERNAL_8a84e4bd_4_k_cu_7a8258684cuda3std6ranges3__45__cpo7advanceE[1];
.extern .shared .align 16 .b8 shared[];

.visible .entry _Z23encoder_forward_kernel2PfPiS_S_iii(
	.param .u64 .ptr .align 1 _Z23encoder_forward_kernel2PfPiS_S_iii_param_0,
	.param .u64 .ptr .align 1 _Z23encoder_forward_kernel2PfPiS_S_iii_param_1,
	.param .u64 .ptr .align 1 _Z23encoder_forward_kernel2PfPiS_S_iii_param_2,
	.param .u64 .ptr .align 1 _Z23encoder_forward_kernel2PfPiS_S_iii_param_3,
	.param .u32 _Z23encoder_forward_kernel2PfPiS_S_iii_param_4,
	.param .u32 _Z23encoder_forward_kernel2PfPiS_S_iii_param_5,
	.param .u32 _Z23encoder_forward_kernel2PfPiS_S_iii_param_6
)
{
	.reg .pred 	%p<2>;
	.reg .b32 	%r<19>;
	.reg .b32 	%f<4>;
	.reg .b64 	%rd<24>;

	ld.param.u64 	%rd1, [_Z23encoder_forward_kernel2PfPiS_S_iii_param_0];
	ld.param.u64 	%rd2, [_Z23encoder_forward_kernel2PfPiS_S_iii_param_1];
	ld.param.u64 	%rd3, [_Z23encoder_forward_kernel2PfPiS_S_iii_param_2];
	ld.param.u64 	%rd4, [_Z23encoder_forward_kernel2PfPiS_S_iii_param_3];
	ld.param.u32 	%r4, [_Z23encoder_forward_kernel2PfPiS_S_iii_param_4];
	ld.param.u32 	%r2, [_Z23encoder_forward_kernel2PfPiS_S_iii_param_5];
	ld.param.u32 	%r3, [_Z23encoder_forward_kernel2PfPiS_S_iii_param_6];
	mov.u32 	%r5, %ctaid.x;
	mov.u32 	%r6, %ntid.x;
	mov.u32 	%r7, %tid.x;
	mad.lo.s32 	%r1, %r5, %r6, %r7;
	mul.lo.s32 	%r8, %r2, %r4;
	mul.lo.s32 	%r9, %r8, %r3;
	setp.ge.s32 	%p1, %r1, %r9;
	@%p1 bra 	$L__BB0_2;
	cvta.to.global.u64 	%rd5, %rd2;
	cvta.to.global.u64 	%rd6, %rd3;
	cvta.to.global.u64 	%rd7, %rd4;
	cvta.to.global.u64 	%rd8, %rd1;
	div.s32 	%r10, %r1, %r3;
	rem.s32 	%r11, %r10, %r2;
	mul.lo.s32 	%r12, %r10, %r3;
	sub.s32 	%r13, %r1, %r12;
	sub.s32 	%r14, %r10, %r11;
	mul.wide.s32 	%rd9, %r10, 4;
	add.s64 	%rd10, %rd5, %rd9;
	ld.global.u32 	%r15, [%rd10];
	mul.lo.s32 	%r16, %r14, %r3;
	cvt.s64.s32 	%rd11, %r16;
	mul.lo.s32 	%r17, %r11, %r3;
	cvt.s64.s32 	%rd12, %r17;
	cvt.s64.s32 	%rd13, %r13;
	add.s64 	%rd14, %rd13, %rd12;
	add.s64 	%rd15, %rd14, %rd11;
	shl.b64 	%rd16, %rd15, 2;
	add.s64 	%rd17, %rd8, %rd16;
	mul.lo.s32 	%r18, %r15, %r3;
	cvt.s64.s32 	%rd18, %r18;
	add.s64 	%rd19, %rd18, %rd13;
	shl.b64 	%rd20, %rd19, 2;
	add.s64 	%rd21, %rd6, %rd20;
	shl.b64 	%rd22, %rd14, 2;
	add.s64 	%rd23, %rd7, %rd22;
	ld.global.f32 	%f1, [%rd21];
	ld.global.f32 	%f2, [%rd23];
	add.f32 	%f3, %f1, %f2;
	st.global.f32 	[%rd17], %f3;
$L__BB0_2:
	ret;

}
	// .globl	_Z25layernorm_forward_kernel3PfS_S_PKfS1_S1_ii
.visible .entry _Z25layernorm_forward_kernel3PfS_S_PKfS1_S1_ii(
	.param .u64 .ptr .align 1 _Z25layernorm_forward_kernel3PfS_S_PKfS1_S1_ii_param_0,
	.param .u64 .ptr .align 1 _Z25layernorm_forward_kernel3PfS_S_PKfS1_S1_ii_param_1,
	.param .u64 .ptr .align 1 _Z25layernorm_forward_kernel3PfS_S_PKfS1_S1_ii_param_2,
	.param .u64 .ptr .align 1 _Z25layernorm_forward_kernel3PfS_S_PKfS1_S1_ii_param_3,
	.param .u64 .ptr .align 1 _Z25layernorm_forward_kernel3PfS_S_PKfS1_S1_ii_param_4,
	.param .u64 .ptr .align 1 _Z25layernorm_forward_kernel3PfS_S_PKfS1_S1_ii_param_5,
	.param .u32 _Z25layernorm_forward_kernel3PfS_S_PKfS1_S1_ii_param_6,
	.param .u32 _Z25layernorm_forward_kernel3PfS_S_PKfS1_S1_ii_param_7
)
{
	.reg .pred 	%p<44>;
	.reg .b32 	%r<127>;
	.reg .b32 	%f<311>;
	.reg .b64 	%rd<106>;

	ld.param.u64 	%rd17, [_Z25layernorm_forward_kernel3PfS_S_PKfS1_S1_ii_param_0];
	ld.param.u64 	%rd18, [_Z25layernorm_forward_kernel3PfS_S_PKfS1_S1_ii_param_1];
	ld.param.u64 	%rd19, [_Z25layernorm_forward_kernel3PfS_S_PKfS1_S1_ii_param_2];
	ld.param.u64 	%rd20, [_Z25layernorm_forward_kernel3PfS_S_PKfS1_S1_ii_param_3];
	ld.param.u64 	%rd21, [_Z25layernorm_forward_kernel3PfS_S_PKfS1_S1_ii_param_4];
	ld.param.u64 	%rd22, [_Z25layernorm_forward_kernel3PfS_S_PKfS1_S1_ii_param_5];
	ld.param.u32 	%r56, [_Z25layernorm_forward_kernel3PfS_S_PKfS1_S1_ii_param_6];
	ld.param.u32 	%r55, [_Z25layernorm_forward_kernel3PfS_S_PKfS1_S1_ii_param_7];
	cvta.to.global.u64 	%rd1, %rd22;
	cvta.to.global.u64 	%rd2, %rd21;
	mov.u32 	%r57, %tid.x;
	mov.u32 	%r58, %tid.y;
	mov.u32 	%r59, %tid.z;
	mov.u32 	%r60, %ntid.x;
	mov.u32 	%r61, %ntid.y;
	mad.lo.s32 	%r62, %r59, %r61, %r58;
	mad.lo.s32 	%r1, %r62, %r60, %r57;
	mul.lo.s32 	%r63, %r60, %r61;
	mov.u32 	%r64, %ntid.z;
	mad.lo.s32 	%r65, %r63, %r64, 31;
	shr.u32 	%r66, %r65, 5;
	and.b32  	%r67, %r66, 65535;
	mov.u32 	%r68, %ctaid.x;
	shr.u32 	%r69, %r1, 5;
	and.b32  	%r70, %r69, 65535;
	mad.lo.s32 	%r2, %r67, %r68, %r70;
	setp.ge.s32 	%p1, %r2, %r56;
	@%p1 bra 	$L__BB1_43;
	cvta.to.global.u64 	%rd3, %rd20;
	mul.lo.s32 	%r71, %r55, %r2;
	cvt.s64.s32 	%rd4, %r71;
	mul.wide.s32 	%rd23, %r71, 4;
	add.s64 	%rd5, %rd3, %rd23;
	and.b32  	%r124, %r1, 31;
	setp.ge.s32 	%p2, %r124, %r55;
	mov.f32 	%f301, 0f00000000;
	@%p2 bra 	$L__BB1_14;
	not.b32 	%r72, %r124;
	add.s32 	%r73, %r55, %r72;
	shr.u32 	%r74, %r73, 5;
	add.s32 	%r4, %r74, 1;
	and.b32  	%r5, %r4, 15;
	setp.lt.u32 	%p3, %r73, 480;
	mov.f32 	%f301, 0f00000000;
	mov.u32 	%r114, %r124;
	@%p3 bra 	$L__BB1_5;
	and.b32  	%r75, %r4, 268435440;
	neg.s32 	%r113, %r75;
	shl.b64 	%rd24, %rd4, 2;
	and.b32  	%r76, %r1, 31;
	mul.wide.u32 	%rd25, %r76, 4;
	add.s64 	%rd26, %rd24, %rd25;
	add.s64 	%rd27, %rd26, %rd3;
	add.s64 	%rd103, %rd27, 1024;
	mov.f32 	%f301, 0f00000000;
	mov.u32 	%r114, %r124;
$L__BB1_4:
	.pragma "nounroll";
	ld.global.f32 	%f34, [%rd103+-1024];
	add.f32 	%f35, %f301, %f34;
	ld.global.f32 	%f36, [%rd103+-896];
	add.f32 	%f37, %f35, %f36;
	ld.global.f32 	%f38, [%rd103+-768];
	add.f32 	%f39, %f37, %f38;
	ld.global.f32 	%f40, [%rd103+-640];
	add.f32 	%f41, %f39, %f40;
	ld.global.f32 	%f42, [%rd103+-512];
	add.f32 	%f43, %f41, %f42;
	ld.global.f32 	%f44, [%rd103+-384];
	add.f32 	%f45, %f43, %f44;
	ld.global.f32 	%f46, [%rd103+-256];
	add.f32 	%f47, %f45, %f46;
	ld.global.f32 	%f48, [%rd103+-128];
	add.f32 	%f49, %f47, %f48;
	ld.global.f32 	%f50, [%rd103];
	add.f32 	%f51, %f49, %f50;
	ld.global.f32 	%f52, [%rd103+128];
	add.f32 	%f53, %f51, %f52;
	ld.global.f32 	%f54, [%rd103+256];
	add.f32 	%f55, %f53, %f54;
	ld.global.f32 	%f56, [%rd103+384];
	add.f32 	%f57, %f55, %f56;
	ld.global.f32 	%f58, [%rd103+512];
	add.f32 	%f59, %f57, %f58;
	ld.global.f32 	%f60, [%rd103+640];
	add.f32 	%f61, %f59, %f60;
	ld.global.f32 	%f62, [%rd103+768];
	add.f32 	%f63, %f61, %f62;
	ld.global.f32 	%f64, [%rd103+896];
	add.f32 	%f301, %f63, %f64;
	add.s32 	%r114, %r114, 512;
	add.s32 	%r113, %r113, 16;
	add.s64 	%rd103, %rd103, 2048;
	setp.eq.s32 	%p4, %r113, 0;
	@%p4 bra 	$L__BB1_5;
	bra.uni 	$L__BB1_4;
$L__BB1_5:
	setp.eq.s32 	%p5, %r5, 0;
	@%p5 bra 	$L__BB1_14;
	and.b32  	%r8, %r4, 7;
	setp.lt.u32 	%p6, %r5, 8;
	@%p6 bra 	$L__BB1_8;
	mul.wide.s32 	%rd28, %r114, 4;
	add.s64 	%rd29, %rd5, %rd28;
	ld.global.f32 	%f66, [%rd29];
	add.f32 	%f67, %f301, %f66;
	ld.global.f32 	%f68, [%rd29+128];
	add.f32 	%f69, %f67, %f68;
	ld.global.f32 	%f70, [%rd29+256];
	add.f32 	%f71, %f69, %f70;
	ld.global.f32 	%f72, [%rd29+384];
	add.f32 	%f73, %f71, %f72;
	ld.global.f32 	%f74, [%rd29+512];
	add.f32 	%f75, %f73, %f74;
	ld.global.f32 	%f76, [%rd29+640];
	add.f32 	%f77, %f75, %f76;
	ld.global.f32 	%f78, [%rd29+768];
	add.f32 	%f79, %f77, %f78;
	ld.global.f32 	%f80, [%rd29+896];
	add.f32 	%f301, %f79, %f80;
	add.s32 	%r114, %r114, 256;
$L__BB1_8:
	setp.eq.s32 	%p7, %r8, 0;
	@%p7 bra 	$L__BB1_14;
	and.b32  	%r11, %r4, 3;
	setp.lt.u32 	%p8, %r8, 4;
	@%p8 bra 	$L__BB1_11;
	mul.wide.s32 	%rd30, %r114, 4;
	add.s64 	%rd31, %rd5, %rd30;
	ld.global.f32 	%f82, [%rd31];
	add.f32 	%f83, %f301, %f82;
	ld.global.f32 	%f84, [%rd31+128];
	add.f32 	%f85, %f83, %f84;
	ld.global.f32 	%f86, [%rd31+256];
	add.f32 	%f87, %f85, %f86;
	ld.global.f32 	%f88, [%rd31+384];
	add.f32 	%f301, %f87, %f88;
	add.s32 	%r114, %r114, 128;
$L__BB1_11:
	setp.eq.s32 	%p9, %r11, 0;
	@%p9 bra 	$L__BB1_14;
	shl.b64 	%rd32, %rd4, 2;
	add.s64 	%rd7, %rd3, %rd32;
	neg.s32 	%r111, %r11;
$L__BB1_13:
	.pragma "nounroll";
	mul.wide.s32 	%rd33, %r114, 4;
	add.s64 	%rd34, %rd7, %rd33;
	ld.global.f32 	%f89, [%rd34];
	add.f32 	%f301, %f301, %f89;
	add.s32 	%r114, %r114, 32;
	add.s32 	%r111, %r111, 1;
	setp.eq.s32 	%p10, %r111, 0;
	@%p10 bra 	$L__BB1_14;
	bra.uni 	$L__BB1_13;
$L__BB1_14:
	mov.b32 	%r77, %f301;
	shfl.sync.bfly.b32	%r78|%p11, %r77, 16, 31, -1;
	mov.b32 	%f90, %r78;
	add.f32 	%f91, %f301, %f90;
	mov.b32 	%r79, %f91;
	shfl.sync.bfly.b32	%r80|%p12, %r79, 8, 31, -1;
	mov.b32 	%f92, %r80;
	add.f32 	%f93, %f91, %f92;
	mov.b32 	%r81, %f93;
	shfl.sync.bfly.b32	%r82|%p13, %r81, 4, 31, -1;
	mov.b32 	%f94, %r82;
	add.f32 	%f95, %f93, %f94;
	mov.b32 	%r83, %f95;
	shfl.sync.bfly.b32	%r84|%p14, %r83, 2, 31, -1;
	mov.b32 	%f96, %r84;
	add.f32 	%f97, %f95, %f96;
	mov.b32 	%r85, %f97;
	shfl.sync.bfly.b32	%r86|%p15, %r85, 1, 31, -1;
	mov.b32 	%f98, %r86;
	add.f32 	%f99, %f97, %f98;
	cvt.rn.f32.s32 	%f14, %r55;
	div.rn.f32 	%f15, %f99, %f14;
	setp.ne.s32 	%p16, %r124, 0;
	setp.eq.s64 	%p17, %rd18, 0;
	or.pred  	%p18, %p17, %p16;
	@%p18 bra 	$L__BB1_16;
	mul.wide.s32 	%rd36, %r2, 4;
	add.s64 	%rd35, %rd18, %rd36;
	// begin inline asm
	st.global.cs.f32 [%rd35], %f15;
	// end inline asm
$L__BB1_16:
	setp.ge.s32 	%p19, %r124, %r55;
	mov.f32 	%f310, 0f00000000;
	@%p19 bra 	$L__BB1_29;
	not.b32 	%r87, %r124;
	add.s32 	%r88, %r55, %r87;
	shr.u32 	%r89, %r88, 5;
	add.s32 	%r23, %r89, 1;
	and.b32  	%r24, %r23, 15;
	setp.lt.u32 	%p20, %r88, 480;
	mov.f32 	%f310, 0f00000000;
	mov.u32 	%r121, %r124;
	@%p20 bra 	$L__BB1_20;
	and.b32  	%r90, %r23, 268435440;
	neg.s32 	%r120, %r90;
	shl.b64 	%rd37, %rd4, 2;
	and.b32  	%r91, %r1, 31;
	mul.wide.u32 	%rd38, %r91, 4;
	add.s64 	%rd39, %rd37, %rd38;
	add.s64 	%rd40, %rd39, %rd3;
	add.s64 	%rd104, %rd40, 1024;
	mov.f32 	%f310, 0f00000000;
	mov.u32 	%r121, %r124;
$L__BB1_19:
	.pragma "nounroll";
	ld.global.f32 	%f105, [%rd104+-1024];
	sub.f32 	%f106, %f105, %f15;
	fma.rn.f32 	%f107, %f106, %f106, %f310;
	ld.global.f32 	%f108, [%rd104+-896];
	sub.f32 	%f109, %f108, %f15;
	fma.rn.f32 	%f110, %f109, %f109, %f107;
	ld.global.f32 	%f111, [%rd104+-768];
	sub.f32 	%f112, %f111, %f15;
	fma.rn.f32 	%f113, %f112, %f112, %f110;
	ld.global.f32 	%f114, [%rd104+-640];
	sub.f32 	%f115, %f114, %f15;
	fma.rn.f32 	%f116, %f115, %f115, %f113;
	ld.global.f32 	%f117, [%rd104+-512];
	sub.f32 	%f118, %f117, %f15;
	fma.rn.f32 	%f119, %f118, %f118, %f116;
	ld.global.f32 	%f120, [%rd104+-384];
	sub.f32 	%f121, %f120, %f15;
	fma.rn.f32 	%f122, %f121, %f121, %f119;
	ld.global.f32 	%f123, [%rd104+-256];
	sub.f32 	%f124, %f123, %f15;
	fma.rn.f32 	%f125, %f124, %f124, %f122;
	ld.global.f32 	%f126, [%rd104+-128];
	sub.f32 	%f127, %f126, %f15;
	fma.rn.f32 	%f128, %f127, %f127, %f125;
	ld.global.f32 	%f129, [%rd104];
	sub.f32 	%f130, %f129, %f15;
	fma.rn.f32 	%f131, %f130, %f130, %f128;
	ld.global.f32 	%f132, [%rd104+128];
	sub.f32 	%f133, %f132, %f15;
	fma.rn.f32 	%f134, %f133, %f133, %f131;
	ld.global.f32 	%f135, [%rd104+256];
	sub.f32 	%f136, %f135, %f15;
	fma.rn.f32 	%f137, %f136, %f136, %f134;
	ld.global.f32 	%f138, [%rd104+384];
	sub.f32 	%f139, %f138, %f15;
	fma.rn.f32 	%f140, %f139, %f139, %f137;
	ld.global.f32 	%f141, [%rd104+512];
	sub.f32 	%f142, %f141, %f15;
	fma.rn.f32 	%f143, %f142, %f142, %f140;
	ld.global.f32 	%f144, [%rd104+640];
	sub.f32 	%f145, %f144, %f15;
	fma.rn.f32 	%f146, %f145, %f145, %f143;
	ld.global.f32 	%f147, [%rd104+768];
	sub.f32 	%f148, %f147, %f15;
	fma.rn.f32 	%f149, %f148, %f148, %f146;
	ld.global.f32 	%f150, [%rd104+896];
	sub.f32 	%f151, %f150, %f15;
	fma.rn.f32 	%f310, %f151, %f151, %f149;
	add.s32 	%r121, %r121, 512;
	add.s32 	%r120, %r120, 16;
	add.s64 	%rd104, %rd104, 2048;
	setp.eq.s32 	%p21, %r120, 0;
	@%p21 bra 	$L__BB1_20;
	bra.uni 	$L__BB1_19;
$L__BB1_20:
	setp.eq.s32 	%p22, %r24, 0;
	@%p22 bra 	$L__BB1_29;
	and.b32  	%r27, %r23, 7;
	setp.lt.u32 	%p23, %r24, 8;
	@%p23 bra 	$L__BB1_23;
	mul.wide.s32 	%rd41, %r121, 4;
	add.s64 	%rd42, %rd5, %rd41;
	ld.global.f32 	%f153, [%rd42];
	sub.f32 	%f154, %f153, %f15;
	fma.rn.f32 	%f155, %f154, %f154, %f310;
	ld.global.f32 	%f156, [%rd42+128];
	sub.f32 	%f157, %f156, %f15;
	fma.rn.f32 	%f158, %f157, %f157, %f155;
	ld.global.f32 	%f159, [%rd42+256];
	sub.f32 	%f160, %f159, %f15;
	fma.rn.f32 	%f161, %f160, %f160, %f158;
	ld.global.f32 	%f162, [%rd42+384];
	sub.f32 	%f163, %f162, %f15;
	fma.rn.f32 	%f164, %f163, %f163, %f161;
	ld.global.f32 	%f165, [%rd42+512];
	sub.f32 	%f166, %f165, %f15;
	fma.rn.f32 	%f167, %f166, %f166, %f164;
	ld.global.f32 	%f168, [%rd42+640];
	sub.f32 	%f169, %f168, %f15;
	fma.rn.f32 	%f170, %f169, %f169, %f167;
	ld.global.f32 	%f171, [%rd42+768];
	sub.f32 	%f172, %f171, %f15;
	fma.rn.f32 	%f173, %f172, %f172, %f170;
	ld.global.f32 	%f174, [%rd42+896];
	sub.f32 	%f175, %f174, %f15;
	fma.rn.f32 	%f310, %f175, %f175, %f173;
	add.s32 	%r121, %r121, 256;
$L__BB1_23:
	setp.eq.s32 	%p24, %r27, 0;
	@%p24 bra 	$L__BB1_29;
	and.b32  	%r30, %r23, 3;
	setp.lt.u32 	%p25, %r27, 4;
	@%p25 bra 	$L__BB1_26;
	mul.wide.s32 	%rd43, %r121, 4;
	add.s64 	%rd44, %rd5, %rd43;
	ld.global.f32 	%f177, [%rd44];
	sub.f32 	%f178, %f177, %f15;
	fma.rn.f32 	%f179, %f178, %f178, %f310;
	ld.global.f32 	%f180, [%rd44+128];
	sub.f32 	%f181, %f180, %f15;
	fma.rn.f32 	%f182, %f181, %f181, %f179;
	ld.global.f32 	%f183, [%rd44+256];
	sub.f32 	%f184, %f183, %f15;
	fma.rn.f32 	%f185, %f184, %f184, %f182;
	ld.global.f32 	%f186, [%rd44+384];
	sub.f32 	%f187, %f186, %f15;
	fma.rn.f32 	%f310, %f187, %f187, %f185;
	add.s32 	%r121, %r121, 128;
$L__BB1_26:
	setp.eq.s32 	%p26, %r30, 0;
	@%p26 bra 	$L__BB1_29;
	shl.b64 	%rd45, %rd4, 2;
	add.s64 	%rd11, %rd3, %rd45;
	neg.s32 	%r118, %r30;
$L__BB1_28:
	.pragma "nounroll";
	mul.wide.s32 	%rd46, %r121, 4;
	add.s64 	%rd47, %rd11, %rd46;
	ld.global.f32 	%f188, [%rd47];
	sub.f32 	%f189, %f188, %f15;
	fma.rn.f32 	%f310, %f189, %f189, %f310;
	add.s32 	%r121, %r121, 32;
	add.s32 	%r118, %r118, 1;
	setp.eq.s32 	%p27, %r118, 0;
	@%p27 bra 	$L__BB1_29;
	bra.uni 	$L__BB1_28;
$L__BB1_29:
	setp.ne.s32 	%p28, %r124, 0;
	mov.b32 	%r92, %f310;
	shfl.sync.bfly.b32	%r93|%p29, %r92, 16, 31, -1;
	mov.b32 	%f190, %r93;
	add.f32 	%f191, %f310, %f190;
	mov.b32 	%r94, %f191;
	shfl.sync.bfly.b32	%r95|%p30, %r94, 8, 31, -1;
	mov.b32 	%f192, %r95;
	add.f32 	%f193, %f191, %f192;
	mov.b32 	%r96, %f193;
	shfl.sync.bfly.b32	%r97|%p31, %r96, 4, 31, -1;
	mov.b32 	%f194, %r97;
	add.f32 	%f195, %f193, %f194;
	mov.b32 	%r98, %f195;
	shfl.sync.bfly.b32	%r99|%p32, %r98, 2, 31, -1;
	mov.b32 	%f196, %r99;
	add.f32 	%f197, %f195, %f196;
	mov.b32 	%r100, %f197;
	shfl.sync.bfly.b32	%r101|%p33, %r100, 1, 31, -1;
	mov.b32 	%f198, %r101;
	add.f32 	%f199, %f197, %f198;
	div.rn.f32 	%f200, %f199, %f14;
	add.f32 	%f201, %f200, 0f3727C5AC;
	rsqrt.approx.f32 	%f29, %f201;
	setp.eq.s64 	%p34, %rd19, 0;
	or.pred  	%p35, %p34, %p28;
	@%p35 bra 	$L__BB1_31;
	mul.wide.s32 	%rd49, %r2, 4;
	add.s64 	%rd48, %rd19, %rd49;
	// begin inline asm
	st.global.cs.f32 [%rd48], %f29;
	// end inline asm
$L__BB1_31:
	setp.ge.s32 	%p36, %r124, %r55;
	@%p36 bra 	$L__BB1_43;
	not.b32 	%r102, %r124;
	add.s32 	%r42, %r55, %r102;
	shr.u32 	%r103, %r42, 5;
	add.s32 	%r43, %r103, 1;
	setp.lt.u32 	%p37, %r42, 224;
	@%p37 bra 	$L__BB1_35;
	and.b32  	%r104, %r1, 31;
	mul.wide.u32 	%rd105, %r104, 4;
	and.b32  	%r105, %r43, 268435448;
	neg.s32 	%r122, %r105;
	shl.b64 	%rd66, %rd4, 2;
	add.s64 	%rd67, %rd20, %rd66;
	add.s64 	%rd68, %rd17, %rd66;
$L__BB1_34:
	.pragma "nounroll";
	add.s64 	%rd50, %rd67, %rd105;
	// begin inline asm
	ld.global.cs.f32 %f203, [%rd50];
	// end inline asm
	sub.f32 	%f219, %f203, %f15;
	mul.f32 	%f220, %f29, %f219;
	add.s64 	%rd51, %rd68, %rd105;
	add.s64 	%rd69, %rd2, %rd105;
	ld.global.nc.f32 	%f221, [%rd69];
	add.s64 	%rd70, %rd1, %rd105;
	ld.global.nc.f32 	%f222, [%rd70];
	fma.rn.f32 	%f204, %f221, %f220, %f222;
	// begin inline asm
	st.global.cs.f32 [%rd51], %f204;
	// end inline asm
	add.s64 	%rd52, %rd50, 128;
	// begin inline asm
	ld.global.cs.f32 %f205, [%rd52];
	// end inline asm
	sub.f32 	%f223, %f205, %f15;
	mul.f32 	%f224, %f29, %f223;
	add.s64 	%rd53, %rd51, 128;
	ld.global.nc.f32 	%f225, [%rd69+128];
	ld.global.nc.f32 	%f226, [%rd70+128];
	fma.rn.f32 	%f206, %f225, %f224, %f226;
	// begin inline asm
	st.global.cs.f32 [%rd53], %f206;
	// end inline asm
	add.s64 	%rd54, %rd50, 256;
	// begin inline asm
	ld.global.cs.f32 %f207, [%rd54];
	// end inline asm
	sub.f32 	%f227, %f207, %f15;
	mul.f32 	%f228, %f29, %f227;
	add.s64 	%rd55, %rd51, 256;
	ld.global.nc.f32 	%f229, [%rd69+256];
	ld.global.nc.f32 	%f230, [%rd70+256];
	fma.rn.f32 	%f208, %f229, %f228, %f230;
	// begin inline asm
	st.global.cs.f32 [%rd55], %f208;
	// end inline asm
	add.s64 	%rd56, %rd50, 384;
	// begin inline asm
	ld.global.cs.f32 %f209, [%rd56];
	// end inline asm
	sub.f32 	%f231, %f209, %f15;
	mul.f32 	%f232, %f29, %f231;
	add.s64 	%rd57, %rd51, 384;
	ld.global.nc.f32 	%f233, [%rd69+384];
	ld.global.nc.f32 	%f234, [%rd70+384];
	fma.rn.f32 	%f210, %f233, %f232, %f234;
	// begin inline asm
	st.global.cs.f32 [%rd57], %f210;
	// end inline asm
	add.s64 	%rd58, %rd50, 512;
	// begin inline asm
	ld.global.cs.f32 %f211, [%rd58];
	// end inline asm
	sub.f32 	%f235, %f211, %f15;
	mul.f32 	%f236, %f29, %f235;
	add.s64 	%rd59, %rd51, 512;
	ld.global.nc.f32 	%f237, [%rd69+512];
	ld.global.nc.f32 	%f238, [%rd70+512];
	fma.rn.f32 	%f212, %f237, %f236, %f238;
	// begin inline asm
	st.global.cs.f32 [%rd59], %f212;
	// end inline asm
	add.s64 	%rd60, %rd50, 640;
	// begin inline asm
	ld.global.cs.f32 %f213, [%rd60];
	// end inline asm
	sub.f32 	%f239, %f213, %f15;
	mul.f32 	%f240, %f29, %f239;
	add.s64 	%rd61, %rd51, 640;
	ld.global.nc.f32 	%f241, [%rd69+640];
	ld.global.nc.f32 	%f242, [%rd70+640];
	fma.rn.f32 	%f214, %f241, %f240, %f242;
	// begin inline asm
	st.global.cs.f32 [%rd61], %f214;
	// end inline asm
	add.s64 	%rd62, %rd50, 768;
	// begin inline asm
	ld.global.cs.f32 %f215, [%rd62];
	// end inline asm
	sub.f32 	%f243, %f215, %f15;
	mul.f32 	%f244, %f29, %f243;
	add.s64 	%rd63, %rd51, 768;
	ld.global.nc.f32 	%f245, [%rd69+768];
	ld.global.nc.f32 	%f246, [%rd70+768];
	fma.rn.f32 	%f216, %f245, %f244, %f246;
	// begin inline asm
	st.global.cs.f32 [%rd63], %f216;
	// end inline asm
	add.s64 	%rd64, %rd50, 896;
	// begin inline asm
	ld.global.cs.f32 %f217, [%rd64];
	// end inline asm
	sub.f32 	%f247, %f217, %f15;
	mul.f32 	%f248, %f29, %f247;
	add.s64 	%rd65, %rd51, 896;
	ld.global.nc.f32 	%f249, [%rd69+896];
	ld.global.nc.f32 	%f250, [%rd70+896];
	fma.rn.f32 	%f218, %f249, %f248, %f250;
	// begin inline asm
	st.global.cs.f32 [%rd65], %f218;
	// end inline asm
	add.s32 	%r124, %r124, 256;
	add.s64 	%rd105, %rd105, 1024;
	add.s32 	%r122, %r122, 8;
	setp.ne.s32 	%p38, %r122, 0;
	@%p38 bra 	$L__BB1_34;
$L__BB1_35:
	and.b32  	%r50, %r43, 7;
	setp.eq.s32 	%p39, %r50, 0;
	@%p39 bra 	$L__BB1_43;
	setp.lt.u32 	%p40, %r50, 4;
	@%p40 bra 	$L__BB1_38;
	cvt.s64.s32 	%rd79, %r124;
	add.s64 	%rd80, %rd79, %rd4;
	shl.b64 	%rd81, %rd80, 2;
	add.s64 	%rd71, %rd20, %rd81;
	// begin inline asm
	ld.global.cs.f32 %f251, [%rd71];
	// end inline asm
	sub.f32 	%f259, %f251, %f15;
	mul.f32 	%f260, %f29, %f259;
	add.s64 	%rd72, %rd17, %rd81;
	mul.wide.s32 	%rd82, %r124, 4;
	add.s64 	%rd83, %rd2, %rd82;
	ld.global.nc.f32 	%f261, [%rd83];
	add.s64 	%rd84, %rd1, %rd82;
	ld.global.nc.f32 	%f262, [%rd84];
	fma.rn.f32 	%f252, %f261, %f260, %f262;
	// begin inline asm
	st.global.cs.f32 [%rd72], %f252;
	// end inline asm
	add.s64 	%rd73, %rd71, 128;
	// begin inline asm
	ld.global.cs.f32 %f253, [%rd73];
	// end inline asm
	sub.f32 	%f263, %f253, %f15;
	mul.f32 	%f264, %f29, %f263;
	add.s64 	%rd74, %rd72, 128;
	ld.global.nc.f32 	%f265, [%rd83+128];
	ld.global.nc.f32 	%f266, [%rd84+128];
	fma.rn.f32 	%f254, %f265, %f264, %f266;
	// begin inline asm
	st.global.cs.f32 [%rd74], %f254;
	// end inline asm
	add.s64 	%rd75, %rd71, 256;
	// begin inline asm
	ld.global.cs.f32 %f255, [%rd75];
	// end inline asm
	sub.f32 	%f267, %f255, %f15;
	mul.f32 	%f268, %f29, %f267;
	add.s64 	%rd76, %rd72, 256;
	ld.global.nc.f32 	%f269, [%rd83+256];
	ld.global.nc.f32 	%f270, [%rd84+256];
	fma.rn.f32 	%f256, %f269, %f268, %f270;
	// begin inline asm
	st.global.cs.f32 [%rd76], %f256;
	// end inline asm
	add.s64 	%rd77, %rd71, 384;
	// begin inline asm
	ld.global.cs.f32 %f257, [%rd77];
	// end inline asm
	sub.f32 	%f271, %f257, %f15;
	mul.f32 	%f272, %f29, %f271;
	add.s64 	%rd78, %rd72, 384;
	ld.global.nc.f32 	%f273, [%rd83+384];
	ld.global.nc.f32 	%f274, [%rd84+384];
	fma.rn.f32 	%f258, %f273, %f272, %f274;
	// begin inline asm
	st.global.cs.f32 [%rd78], %f258;
	// end inline asm
	add.s32 	%r124, %r124, 128;
$L__BB1_38:
	and.b32  	%r106, %r43, 3;
	setp.eq.s32 	%p41, %r106, 0;
	@%p41 bra 	$L__BB1_43;
	setp.eq.s32 	%p42, %r106, 1;
	@%p42 bra 	$L__BB1_41;
	cvt.s64.s32 	%rd89, %r124;
	add.s64 	%rd90, %rd89, %rd4;
	shl.b64 	%rd91, %rd90, 2;
	add.s64 	%rd85, %rd20, %rd91;
	// begin inline asm
	ld.global.cs.f32 %f275, [%rd85];
	// end inline asm
	sub.f32 	%f279, %f275, %f15;
	mul.f32 	%f280, %f29, %f279;
	add.s64 	%rd86, %rd17, %rd91;
	mul.wide.s32 	%rd92, %r124, 4;
	add.s64 	%rd93, %rd2, %rd92;
	ld.global.nc.f32 	%f281, [%rd93];
	add.s64 	%rd94, %rd1, %rd92;
	ld.global.nc.f32 	%f282, [%rd94];
	fma.rn.f32 	%f276, %f281, %f280, %f282;
	// begin inline asm
	st.global.cs.f32 [%rd86], %f276;
	// end inline asm
	add.s64 	%rd87, %rd85, 128;
	// begin inline asm
	ld.global.cs.f32 %f277, [%rd87];
	// end inline asm
	sub.f32 	%f283, %f277, %f15;
	mul.f32 	%f284, %f29, %f283;
	add.s64 	%rd88, %rd86, 128;
	ld.global.nc.f32 	%f285, [%rd93+128];
	ld.global.nc.f32 	%f286, [%rd94+128];
	fma.rn.f32 	%f278, %f285, %f284, %f286;
	// begin inline asm
	st.global.cs.f32 [%rd88], %f278;
	// end inline asm
	add.s32 	%r124, %r124, 64;
$L__BB1_41:
	and.b32  	%r107, %r42, 32;
	setp.ne.s32 	%p43, %r107, 0;
	@%p43 bra 	$L__BB1_43;
	cvt.s64.s32 	%rd97, %r124;
	add.s64 	%rd98, %rd97, %rd4;
	shl.b64 	%rd99, %rd98, 2;
	add.s64 	%rd95, %rd20, %rd99;
	// begin inline asm
	ld.global.cs.f32 %f287, [%rd95];
	// end inline asm
	sub.f32 	%f289, %f287, %f15;
	mul.f32 	%f290, %f29, %f289;
	add.s64 	%rd96, %rd17, %rd99;
	mul.wide.s32 	%rd100, %r124, 4;
	add.s64 	%rd101, %rd2, %rd100;
	ld.global.nc.f32 	%f291, [%rd101];
	add.s64 	%rd102, %rd1, %rd100;
	ld.global.nc.f32 	%f292, [%rd102];
	fma.rn.f32 	%f288, %f291, %f290, %f292;
	// begin inline asm
	st.global.cs.f32 [%rd96], %f288;
	// end inline asm
$L__BB1_43:
	ret;

}
	// .globl	_Z14permute_kernelPfS_S_PKfiiii
.visible .entry _Z14permute_kernelPfS_S_PKfiiii(
	.param .u64 .ptr .align 1 _Z14permute_kernelPfS_S_PKfiiii_param_0,
	.param .u64 .ptr .align 1 _Z14permute_kernelPfS_S_PKfiiii_param_1,
	.param .u64 .ptr .align 1 _Z14permute_kernelPfS_S_PKfiiii_param_2,
	.param .u64 .ptr .align 1 _Z14permute_kernelPfS_S_PKfiiii_param_3,
	.param .u32 _Z14permute_kernelPfS_S_PKfiiii_param_4,
	.param .u32 _Z14permute_kernelPfS_S_PKfiiii_param_5,
	.param .u32 _Z14permute_kernelPfS_S_PKfiiii_param_6,
	.param .u32 _Z14permute_kernelPfS_S_PKfiiii_param_7
)
{
	.reg .pred 	%p<2>;
	.reg .b32 	%r<30>;
	.reg .b32 	%f<4>;
	.reg .b64 	%rd<18>;

	ld.param.u64 	%rd1, [_Z14permute_kernelPfS_S_PKfiiii_param_0];
	ld.param.u64 	%rd2, [_Z14permute_kernelPfS_S_PKfiiii_param_1];
	ld.param.u64 	%rd3, [_Z14permute_kernelPfS_S_PKfiiii_param_2];
	ld.param.u64 	%rd4, [_Z14permute_kernelPfS_S_PKfiiii_param_3];
	ld.param.u32 	%r5, [_Z14permute_kernelPfS_S_PKfiiii_param_4];
	ld.param.u32 	%r2, [_Z14permute_kernelPfS_S_PKfiiii_param_5];
	ld.param.u32 	%r3, [_Z14permute_kernelPfS_S_PKfiiii_param_6];
	ld.param.u32 	%r4, [_Z14permute_kernelPfS_S_PKfiiii_param_7];
	mov.u32 	%r6, %ctaid.x;
	mov.u32 	%r7, %ntid.x;
	mov.u32 	%r8, %tid.x;
	mad.lo.s32 	%r1, %r6, %r7, %r8;
	mul.lo.s32 	%r9, %r2, %r5;
	mul.lo.s32 	%r10, %r9, %r3;
	mul.lo.s32 	%r11, %r10, %r4;
	setp.ge.s32 	%p1, %r1, %r11;
	@%p1 bra 	$L__BB2_2;
	cvta.to.global.u64 	%rd5, %rd4;
	cvta.to.global.u64 	%rd6, %rd1;
	cvta.to.global.u64 	%rd7, %rd2;
	cvta.to.global.u64 	%rd8, %rd3;
	mul.lo.s32 	%r12, %r3, %r2;
	mul.lo.s32 	%r13, %r12, %r4;
	div.s32 	%r14, %r1, %r13;
	mul.lo.s32 	%r15, %r14, %r13;
	sub.s32 	%r16, %r1, %r15;
	mul.lo.s32 	%r17, %r4, %r2;
	div.s32 	%r18, %r16, %r17;
	mul.lo.s32 	%r19, %r18, %r17;
	sub.s32 	%r20, %r16, %r19;
	div.s32 	%r21, %r20, %r4;
	mul.lo.s32 	%r22, %r21, %r4;
	sub.s32 	%r23, %r20, %r22;
	mul.lo.s32 	%r24, %r2, %r14;
	mul.lo.s32 	%r25, %r24, 3;
	mad.lo.s32 	%r26, %r21, 3, %r25;
	mad.lo.s32 	%r27, %r26, %r3, %r18;
	mad.lo.s32 	%r28, %r27, %r4, %r23;
	mul.wide.s32 	%rd9, %r28, 4;
	add.s64 	%rd10, %rd5, %rd9;
	ld.global.f32 	%f1, [%rd10];
	mul.wide.s32 	%rd11, %r1, 4;
	add.s64 	%rd12, %rd6, %rd11;
	st.global.f32 	[%rd12], %f1;
	mul.lo.s32 	%r29, %r4, %r3;
	mul.wide.s32 	%rd13, %r29, 4;
	add.s64 	%rd14, %rd10, %rd13;
	ld.global.f32 	%f2, [%rd14];
	add.s64 	%rd15, %rd7, %rd11;
	st.global.f32 	[%rd15], %f2;
	add.s64 	%rd16, %rd14, %rd13;
	ld.global.f32 	%f3, [%rd16];
	add.s64 	%rd17, %rd8, %rd11;
	st.global.f32 	[%rd17], %f3;
$L__BB2_2:
	ret;

}
	// .globl	_Z16unpermute_kernelPfS_iiii
.visible .entry _Z16unpermute_kernelPfS_iiii(
	.param .u64 .ptr .align 1 _Z16unpermute_kernelPfS_iiii_param_0,
	.param .u64 .ptr .align 1 _Z16unpermute_kernelPfS_iiii_param_1,
	.param .u32 _Z16unpermute_kernelPfS_iiii_param_2,
	.param .u32 _Z16unpermute_kernelPfS_iiii_param_3,
	.param .u32 _Z16unpermute_kernelPfS_iiii_param_4,
	.param .u32 _Z16unpermute_kernelPfS_iiii_param_5
)
{
	.reg .pred 	%p<2>;
	.reg .b32 	%r<27>;
	.reg .b32 	%f<2>;
	.reg .b64 	%rd<9>;

	ld.param.u64 	%rd1, [_Z16unpermute_kernelPfS_iiii_param_0];
	ld.param.u64 	%rd2, [_Z16unpermute_kernelPfS_iiii_param_1];
	ld.param.u32 	%r5, [_Z16unpermute_kernelPfS_iiii_param_2];
	ld.param.u32 	%r2, [_Z16unpermute_kernelPfS_iiii_param_3];
	ld.param.u32 	%r3, [_Z16unpermute_kernelPfS_iiii_param_4];
	ld.param.u32 	%r4, [_Z16unpermute_kernelPfS_iiii_param_5];
	mov.u32 	%r6, %ctaid.x;
	mov.u32 	%r7, %ntid.x;
	mov.u32 	%r8, %tid.x;
	mad.lo.s32 	%r1, %r6, %r7, %r8;
	mul.lo.s32 	%r9, %r2, %r5;
	mul.lo.s32 	%r10, %r9, %r3;
	mul.lo.s32 	%r11, %r10, %r4;
	setp.ge.s32 	%p1, %r1, %r11;
	@%p1 bra 	$L__BB3_2;
	cvta.to.global.u64 	%rd3, %rd1;
	cvta.to.global.u64 	%rd4, %rd2;
	mul.lo.s32 	%r12, %r3, %r2;
	mul.lo.s32 	%r13, %r12, %r4;
	div.s32 	%r14, %r1, %r13;
	mul.lo.s32 	%r15, %r14, %r13;
	sub.s32 	%r16, %r1, %r15;
	mul.lo.s32 	%r17, %r4, %r2;
	div.s32 	%r18, %r16, %r17;
	mul.lo.s32 	%r19, %r18, %r17;
	sub.s32 	%r20, %r16, %r19;
	div.s32 	%r21, %r20, %r4;
	mul.lo.s32 	%r22, %r21, %r4;
	sub.s32 	%r23, %r20, %r22;
	mad.lo.s32 	%r24, %r14, %r2, %r21;
	mad.lo.s32 	%r25, %r24, %r3, %r18;
	mad.lo.s32 	%r26, %r25, %r4, %r23;
	mul.wide.s32 	%rd5, %r1, 4;
	add.s64 	%rd6, %rd3, %rd5;
	ld.global.f32 	%f1, [%rd6];
	mul.wide.s32 	%rd7, %r26, 4;
	add.s64 	%rd8, %rd4, %rd7;
	st.global.f32 	[%rd8], %f1;
$L__BB3_2:
	ret;

}
	// .globl	_Z12scale_kernelPffiii
.visible .entry _Z12scale_kernelPffiii(
	.param .u64 .ptr .align 1 _Z12scale_kernelPffiii_param_0,
	.param .f32 _Z12scale_kernelPffiii_param_1,
	.param .u32 _Z12scale_kernelPffiii_param_2,
	.param .u32 _Z12scale_kernelPffiii_param_3,
	.param .u32 _Z12scale_kernelPffiii_param_4
)
{
	.reg .pred 	%p<3>;
	.reg .b32 	%r<19>;
	.reg .b32 	%f<4>;
	.reg .b64 	%rd<7>;

	ld.param.u64 	%rd2, [_Z12scale_kernelPffiii_param_0];
	ld.param.f32 	%f1, [_Z12scale_kernelPffiii_param_1];
	ld.param.u32 	%r4, [_Z12scale_kernelPffiii_param_2];
	ld.param.u32 	%r2, [_Z12scale_kernelPffiii_param_3];
	ld.param.u32 	%r3, [_Z12scale_kernelPffiii_param_4];
	cvta.to.global.u64 	%rd1, %rd2;
	mov.u32 	%r5, %ctaid.x;
	mov.u32 	%r6, %ntid.x;
	mov.u32 	%r7, %tid.x;
	mad.lo.s32 	%r1, %r5, %r6, %r7;
	mul.lo.s32 	%r8, %r2, %r4;
	mul.lo.s32 	%r9, %r8, %r3;
	mul.lo.s32 	%r10, %r9, %r3;
	setp.ge.s32 	%p1, %r1, %r10;
	@%p1 bra 	$L__BB4_4;
	mul.lo.s32 	%r11, %r3, %r3;
	mul.lo.s32 	%r12, %r11, %r2;
	rem.s32 	%r13, %r1, %r12;
	rem.s32 	%r14, %r13, %r11;
	div.s32 	%r15, %r14, %r3;
	mul.lo.s32 	%r16, %r15, %r3;
	sub.s32 	%r17, %r14, %r16;
	setp.le.s32 	%p2, %r17, %r15;
	@%p2 bra 	$L__BB4_3;
	mul.wide.s32 	%rd5, %r1, 4;
	add.s64 	%rd6, %rd1, %rd5;
	mov.b32 	%r18, -8388608;
	st.global.u32 	[%rd6], %r18;
	bra.uni 	$L__BB4_4;
$L__BB4_3:
	mul.wide.s32 	%rd3, %r1, 4;
	add.s64 	%rd4, %rd1, %rd3;
	ld.global.f32 	%f2, [%rd4];
	mul.f32 	%f3, %f1, %f2;
	st.global.f32 	[%rd4], %f3;
$L__BB4_4:
	ret;

}
	// .globl	_Z29softmax_forward_kernel5_scalePfS_fiii
.visible .entry _Z29softmax_forward_kernel5_scalePfS_fiii(
	.param .u64 .ptr .align 1 _Z29softmax_forward_kernel5_scalePfS_fiii_param_0,
	.param .u64 .ptr .align 1 _Z29softmax_forward_kernel5_scalePfS_fiii_param_1,
	.param .f32 _Z29softmax_forward_kernel5_scalePfS_fiii_param_2,
	.param .u32 _Z29softmax_forward_kernel5_scalePfS_fiii_param_3,
	.param .u32 _Z29softmax_forward_kernel5_scalePfS_fiii_param_4,
	.param .u32 _Z29softmax_forward_kernel5_scalePfS_fiii_param_5
)
{
	.reg .pred 	%p<28>;
	.reg .b32 	%r<90>;
	.reg .b32 	%f<146>;
	.reg .b64 	%rd<22>;

	ld.param.u64 	%rd5, [_Z29softmax_forward_kernel5_scalePfS_fiii_param_0];
	ld.param.u64 	%rd4, [_Z29softmax_forward_kernel5_scalePfS_fiii_param_1];
	ld.param.f32 	%f19, [_Z29softmax_forward_kernel5_scalePfS_fiii_param_2];
	ld.param.u32 	%r29, [_Z29softmax_forward_kernel5_scalePfS_fiii_param_4];
	ld.param.u32 	%r30, [_Z29softmax_forward_kernel5_scalePfS_fiii_param_5];
	cvta.to.global.u64 	%rd1, %rd5;
	mov.u32 	%r89, %tid.x;
	shr.u32 	%r2, %r89, 5;
	and.b32  	%r3, %r89, 31;
	setp.gt.u32 	%p1, %r89, 543;
	@%p1 bra 	$L__BB5_30;
	mov.u32 	%r4, %ntid.x;
	or.b32  	%r31, %r4, %r89;
	and.b32  	%r32, %r31, 1536;
	setp.ne.s32 	%p2, %r32, 0;
	@%p2 bra 	$L__BB5_4;
	shr.u32 	%r5, %r4, 5;
	shl.b32 	%r33, %r2, 2;
	mov.u32 	%r34, shared;
	add.s32 	%r35, %r33, %r34;
	add.s32 	%r83, %r35, 64;
	shl.b32 	%r7, %r5, 2;
	mov.u32 	%r84, %r2;
$L__BB5_3:
	mov.b32 	%r36, -8388608;
	st.shared.u32 	[%r83+-64], %r36;
	mov.b32 	%r37, 0;
	st.shared.u32 	[%r83], %r37;
	add.s32 	%r84, %r84, %r5;
	add.s32 	%r83, %r83, %r7;
	setp.lt.u32 	%p3, %r84, 16;
	@%p3 bra 	$L__BB5_3;
$L__BB5_4:
	setp.lt.s32 	%p4, %r89, %r30;
	@%p4 bra 	$L__BB5_6;
	shl.b32 	%r38, %r2, 2;
	mov.u32 	%r39, shared;
	add.s32 	%r40, %r39, %r38;
	mov.b32 	%r41, -8388608;
	st.shared.u32 	[%r40], %r41;
	mov.b32 	%r42, 0;
	st.shared.u32 	[%r40+64], %r42;
	bra.uni 	$L__BB5_30;
$L__BB5_6:
	mov.u32 	%r43, %ctaid.x;
	mul.lo.s32 	%r12, %r30, %r43;
	cvta.to.global.u64 	%rd6, %rd4;
	mul.wide.u32 	%rd7, %r12, 4;
	add.s64 	%rd2, %rd6, %rd7;
	add.s64 	%rd3, %rd4, %rd7;
	setp.neu.f32 	%p5, %f19, 0f3F800000;
	@%p5 bra 	$L__BB5_9;
	mov.f32 	%f141, 0fFF800000;
	mov.u32 	%r86, %r89;
$L__BB5_8:
	mul.wide.s32 	%rd8, %r86, 4;
	add.s64 	%rd9, %rd2, %rd8;
	ld.global.f32 	%f21, [%rd9];
	max.f32 	%f141, %f141, %f21;
	add.s32 	%r86, %r86, %r4;
	setp.lt.s32 	%p6, %r86, %r30;
	@%p6 bra 	$L__BB5_8;
	bra.uni 	$L__BB5_13;
$L__BB5_9:
	mul.lo.s32 	%r14, %r30, %r30;
	mul.lo.s32 	%r13, %r14, %r29;
	mov.f32 	%f141, 0fFF800000;
	mov.u32 	%r85, %r89;
$L__BB5_10:
	add.s32 	%r44, %r85, %r12;
	rem.s32 	%r45, %r44, %r13;
	rem.s32 	%r46, %r45, %r14;
	div.s32 	%r47, %r46, %r30;
	mul.lo.s32 	%r48, %r47, %r30;
	sub.s32 	%r49, %r46, %r48;
	setp.gt.s32 	%p7, %r49, %r47;
	mov.f32 	%f139, 0fFF800000;
	@%p7 bra 	$L__BB5_12;
	mul.wide.s32 	%rd10, %r85, 4;
	add.s64 	%rd11, %rd2, %rd10;
	ld.global.f32 	%f24, [%rd11];
	mul.f32 	%f139, %f19, %f24;
$L__BB5_12:
	max.f32 	%f141, %f141, %f139;
	add.s32 	%r85, %r85, %r4;
	setp.lt.s32 	%p8, %r85, %r30;
	@%p8 bra 	$L__BB5_10;
$L__BB5_13:
	mov.b32 	%r50, %f141;
	shfl.sync.down.b32	%r51|%p9, %r50, 16, 31, -1;
	mov.b32 	%f25, %r51;
	max.f32 	%f26, %f141, %f25;
	mov.b32 	%r52, %f26;
	shfl.sync.down.b32	%r53|%p10, %r52, 8, 31, -1;
	mov.b32 	%f27, %r53;
	max.f32 	%f28, %f26, %f27;
	mov.b32 	%r54, %f28;
	shfl.sync.down.b32	%r55|%p11, %r54, 4, 31, -1;
	mov.b32 	%f29, %r55;
	max.f32 	%f30, %f28, %f29;
	mov.b32 	%r56, %f30;
	shfl.sync.down.b32	%r57|%p12, %r56, 2, 31, -1;
	mov.b32 	%f31, %r57;
	max.f32 	%f32, %f30, %f31;
	mov.b32 	%r58, %f32;
	shfl.sync.down.b32	%r59|%p13, %r58, 1, 31, -1;
	mov.b32 	%f33, %r59;
	max.f32 	%f8, %f32, %f33;
	setp.ne.s32 	%p14, %r3, 0;
	shl.b32 	%r60, %r2, 2;
	mov.u32 	%r61, shared;
	add.s32 	%r19, %r61, %r60;
	@%p14 bra 	$L__BB5_15;
	st.shared.f32 	[%r19], %f8;
$L__BB5_15:
	bar.sync 	0;
	setp.ne.s32 	%p15, %r89, 0;
	@%p15 bra 	$L__BB5_17;
	ld.shared.v4.f32 	{%f34, %f35, %f36, %f37}, [shared];
	max.f32 	%f38, %f34, %f35;
	max.f32 	%f39, %f38, %f36;
	max.f32 	%f40, %f39, %f37;
	ld.shared.v4.f32 	{%f41, %f42, %f43, %f44}, [shared+16];
	max.f32 	%f45, %f40, %f41;
	max.f32 	%f46, %f45, %f42;
	max.f32 	%f47, %f46, %f43;
	max.f32 	%f48, %f47, %f44;
	ld.shared.v4.f32 	{%f49, %f50, %f51, %f52}, [shared+32];
	max.f32 	%f53, %f48, %f49;
	max.f32 	%f54, %f53, %f50;
	max.f32 	%f55, %f54, %f51;
	max.f32 	%f56, %f55, %f52;
	ld.shared.v4.f32 	{%f57, %f58, %f59, %f60}, [shared+48];
	max.f32 	%f61, %f56, %f57;
	max.f32 	%f62, %f61, %f58;
	max.f32 	%f63, %f62, %f59;
	max.f32 	%f64, %f63, %f60;
	st.shared.f32 	[shared], %f64;
$L__BB5_17:
	setp.neu.f32 	%p16, %f19, 0f3F800000;
	bar.sync 	0;
	ld.shared.f32 	%f9, [shared];
	@%p16 bra 	$L__BB5_20;
	mov.f32 	%f145, 0f00000000;
	mov.u32 	%r88, %r89;
$L__BB5_19:
	mul.wide.s32 	%rd13, %r88, 4;
	add.s64 	%rd12, %rd3, %rd13;
	// begin inline asm
	ld.global.cs.f32 %f66, [%rd12];
	// end inline asm
	sub.f32 	%f67, %f66, %f9;
	fma.rn.f32 	%f68, %f67, 0f3BBB989D, 0f3F000000;
	cvt.sat.f32.f32 	%f69, %f68;
	mov.f32 	%f70, 0f4B400001;
	mov.f32 	%f71, 0f437C0000;
	fma.rm.f32 	%f72, %f69, %f71, %f70;
	add.f32 	%f73, %f72, 0fCB40007F;
	neg.f32 	%f74, %f73;
	fma.rn.f32 	%f75, %f67, 0f3FB8AA3B, %f74;
	fma.rn.f32 	%f76, %f67, 0f32A57060, %f75;
	mov.b32 	%r62, %f72;
	shl.b32 	%r63, %r62, 23;
	mov.b32 	%f77, %r63;
	ex2.approx.ftz.f32 	%f78, %f76;
	mul.f32 	%f79, %f78, %f77;
	add.s32 	%r64, %r88, %r12;
	mul.wide.s32 	%rd14, %r64, 4;
	add.s64 	%rd15, %rd1, %rd14;
	st.global.f32 	[%rd15], %f79;
	add.f32 	%f145, %f145, %f79;
	add.s32 	%r88, %r88, %r4;
	setp.lt.s32 	%p17, %r88, %r30;
	@%p17 bra 	$L__BB5_19;
	bra.uni 	$L__BB5_24;
$L__BB5_20:
	mul.lo.s32 	%r21, %r30, %r30;
	mul.lo.s32 	%r20, %r21, %r29;
	mov.f32 	%f145, 0f00000000;
	mov.u32 	%r87, %r89;
$L__BB5_21:
	add.s32 	%r23, %r87, %r12;
	rem.s32 	%r65, %r23, %r20;
	rem.s32 	%r66, %r65, %r21;
	div.s32 	%r67, %r66, %r30;
	mul.lo.s32 	%r68, %r67, %r30;
	sub.s32 	%r69, %r66, %r68;
	setp.gt.s32 	%p18, %r69, %r67;
	mov.f32 	%f143, 0fFF800000;
	@%p18 bra 	$L__BB5_23;
	mul.wide.s32 	%rd17, %r87, 4;
	add.s64 	%rd16, %rd3, %rd17;
	// begin inline asm
	ld.global.cs.f32 %f82, [%rd16];
	// end inline asm
	mul.f32 	%f143, %f19, %f82;
$L__BB5_23:
	sub.f32 	%f83, %f143, %f9;
	fma.rn.f32 	%f84, %f83, 0f3BBB989D, 0f3F000000;
	cvt.sat.f32.f32 	%f85, %f84;
	mov.f32 	%f86, 0f4B400001;
	mov.f32 	%f87, 0f437C0000;
	fma.rm.f32 	%f88, %f85, %f87, %f86;
	add.f32 	%f89, %f88, 0fCB40007F;
	neg.f32 	%f90, %f89;
	fma.rn.f32 	%f91, %f83, 0f3FB8AA3B, %f90;
	fma.rn.f32 	%f92, %f83, 0f32A57060, %f91;
	mov.b32 	%r70, %f88;
	shl.b32 	%r71, %r70, 23;
	mov.b32 	%f93, %r71;
	ex2.approx.ftz.f32 	%f94, %f92;
	mul.f32 	%f95, %f94, %f93;
	mul.wide.s32 	%rd18, %r23, 4;
	add.s64 	%rd19, %rd1, %rd18;
	st.global.f32 	[%rd19], %f95;
	add.f32 	%f145, %f145, %f95;
	add.s32 	%r87, %r87, %r4;
	setp.lt.s32 	%p19, %r87, %r30;
	@%p19 bra 	$L__BB5_21;
$L__BB5_24:
	setp.ne.s32 	%p20, %r3, 0;
	mov.b32 	%r72, %f145;
	shfl.sync.down.b32	%r73|%p21, %r72, 16, 31, -1;
	mov.b32 	%f96, %r73;
	add.f32 	%f97, %f145, %f96;
	mov.b32 	%r74, %f97;
	shfl.sync.down.b32	%r75|%p22, %r74, 8, 31, -1;
	mov.b32 	%f98, %r75;
	add.f32 	%f99, %f97, %f98;
	mov.b32 	%r76, %f99;
	shfl.sync.down.b32	%r77|%p23, %r76, 4, 31, -1;
	mov.b32 	%f100, %r77;
	add.f32 	%f101, %f99, %f100;
	mov.b32 	%r78, %f101;
	shfl.sync.down.b32	%r79|%p24, %r78, 2, 31, -1;
	mov.b32 	%f102, %r79;
	add.f32 	%f103, %f101, %f102;
	mov.b32 	%r80, %f103;
	shfl.sync.down.b32	%r81|%p25, %r80, 1, 31, -1;
	mov.b32 	%f104, %r81;
	add.f32 	%f17, %f103, %f104;
	@%p20 bra 	$L__BB5_26;
	st.shared.f32 	[%r19+64], %f17;
$L__BB5_26:
	setp.ne.s32 	%p26, %r89, 0;
	bar.sync 	0;
	@%p26 bra 	$L__BB5_28;
	ld.shared.v4.f32 	{%f105, %f106, %f107, %f108}, [shared+64];
	add.f32 	%f109, %f105, %f106;
	add.f32 	%f110, %f109, %f107;
	add.f32 	%f111, %f110, %f108;
	ld.shared.v4.f32 	{%f112, %f113, %f114, %f115}, [shared+80];
	add.f32 	%f116, %f111, %f112;
	add.f32 	%f117, %f116, %f113;
	add.f32 	%f118, %f117, %f114;
	add.f32 	%f119, %f118, %f115;
	ld.shared.v4.f32 	{%f120, %f121, %f122, %f123}, [shared+96];
	add.f32 	%f124, %f119, %f120;
	add.f32 	%f125, %f124, %f121;
	add.f32 	%f126, %f125, %f122;
	add.f32 	%f127, %f126, %f123;
	ld.shared.v4.f32 	{%f128, %f129, %f130, %f131}, [shared+112];
	add.f32 	%f132, %f127, %f128;
	add.f32 	%f133, %f132, %f129;
	add.f32 	%f134, %f133, %f130;
	add.f32 	%f135, %f134, %f131;
	st.shared.f32 	[shared+64], %f135;
$L__BB5_28:
	bar.sync 	0;
	ld.shared.f32 	%f18, [shared+64];
$L__BB5_29:
	add.s32 	%r82, %r89, %r12;
	mul.wide.s32 	%rd20, %r82, 4;
	add.s64 	%rd21, %rd1, %rd20;
	ld.global.f32 	%f136, [%rd21];
	div.rn.f32 	%f137, %f136, %f18;
	st.global.f32 	[%rd21], %f137;
	add.s32 	%r89, %r89, %r4;
	setp.lt.s32 	%p27, %r89, %r30;
	@%p27 bra 	$L__BB5_29;
$L__BB5_30:
	ret;

}
	// .globl	_Z30softmax_forward_kernel6_largeCPfS_ii
.visible .entry _Z30softmax_forward_kernel6_largeCPfS_ii(
	.param .u64 .ptr .align 1 _Z30softmax_forward_kernel6_largeCPfS_ii_param_0,
	.param .u64 .ptr .align 1 _Z30softmax_forward_kernel6_largeCPfS_ii_param_1,
	.param .u32 _Z30softmax_forward_kernel6_largeCPfS_ii_param_2,
	.param .u32 _Z30softmax_forward_kernel6_largeCPfS_ii_param_3
)
{
	.reg .pred 	%p<97>;
	.reg .b32 	%r<116>;
	.reg .b32 	%f<335>;
	.reg .b64 	%rd<122>;

	ld.param.u64 	%rd13, [_Z30softmax_forward_kernel6_largeCPfS_ii_param_0];
	ld.param.u32 	%r28, [_Z30softmax_forward_kernel6_largeCPfS_ii_param_3];
	mov.u32 	%r1, %ntid.x;
	shr.u32 	%r2, %r1, 5;
	mov.u32 	%r115, %tid.x;
	shr.u32 	%r4, %r115, 5;
	and.b32  	%r5, %r115, 31;
	shl.b32 	%r29, %r2, 2;
	mov.u32 	%r30, shared;
	add.s32 	%r6, %r30, %r29;
	setp.lt.s32 	%p1, %r115, %r28;
	@%p1 bra 	$L__BB6_2;
	shl.b32 	%r31, %r4, 2;
	add.s32 	%r33, %r30, %r31;
	mov.b32 	%r34, -8388608;
	st.shared.u32 	[%r33], %r34;
	add.s32 	%r35, %r6, %r31;
	mov.b32 	%r36, 0;
	st.shared.u32 	[%r35], %r36;
	bra.uni 	$L__BB6_112;
$L__BB6_2:
	ld.param.u64 	%rd120, [_Z30softmax_forward_kernel6_largeCPfS_ii_param_1];
	cvta.to.global.u64 	%rd1, %rd13;
	cvta.to.global.u64 	%rd2, %rd120;
	mov.u32 	%r37, %ctaid.x;
	mul.lo.s32 	%r38, %r28, %r37;
	cvt.u64.u32 	%rd3, %r38;
	add.s32 	%r7, %r28, -1;
	mov.f32 	%f323, 0fFF800000;
	mov.u32 	%r113, %r115;
$L__BB6_3:
	min.u32 	%r39, %r7, %r113;
	cvt.u64.u32 	%rd15, %r39;
	add.s64 	%rd16, %rd15, %rd3;
	shl.b64 	%rd17, %rd16, 2;
	add.s64 	%rd18, %rd2, %rd17;
	ld.global.f32 	%f106, [%rd18];
	max.f32 	%f107, %f323, %f106;
	add.s32 	%r40, %r1, %r113;
	min.u32 	%r41, %r7, %r40;
	cvt.u64.u32 	%rd19, %r41;
	add.s64 	%rd20, %rd19, %rd3;
	shl.b64 	%rd21, %rd20, 2;
	add.s64 	%rd22, %rd2, %rd21;
	ld.global.f32 	%f108, [%rd22];
	max.f32 	%f109, %f107, %f108;
	add.s32 	%r42, %r40, %r1;
	min.u32 	%r43, %r7, %r42;
	cvt.u64.u32 	%rd23, %r43;
	add.s64 	%rd24, %rd23, %rd3;
	shl.b64 	%rd25, %rd24, 2;
	add.s64 	%rd26, %rd2, %rd25;
	ld.global.f32 	%f110, [%rd26];
	max.f32 	%f111, %f109, %f110;
	add.s32 	%r44, %r42, %r1;
	min.u32 	%r45, %r7, %r44;
	cvt.u64.u32 	%rd27, %r45;
	add.s64 	%rd28, %rd27, %rd3;
	shl.b64 	%rd29, %rd28, 2;
	add.s64 	%rd30, %rd2, %rd29;
	ld.global.f32 	%f112, [%rd30];
	max.f32 	%f113, %f111, %f112;
	add.s32 	%r46, %r44, %r1;
	min.u32 	%r47, %r7, %r46;
	cvt.u64.u32 	%rd31, %r47;
	add.s64 	%rd32, %rd31, %rd3;
	shl.b64 	%rd33, %rd32, 2;
	add.s64 	%rd34, %rd2, %rd33;
	ld.global.f32 	%f114, [%rd34];
	max.f32 	%f115, %f113, %f114;
	add.s32 	%r48, %r46, %r1;
	min.u32 	%r49, %r7, %r48;
	cvt.u64.u32 	%rd35, %r49;
	add.s64 	%rd36, %rd35, %rd3;
	shl.b64 	%rd37, %rd36, 2;
	add.s64 	%rd38, %rd2, %rd37;
	ld.global.f32 	%f116, [%rd38];
	max.f32 	%f117, %f115, %f116;
	add.s32 	%r50, %r48, %r1;
	min.u32 	%r51, %r7, %r50;
	cvt.u64.u32 	%rd39, %r51;
	add.s64 	%rd40, %rd39, %rd3;
	shl.b64 	%rd41, %rd40, 2;
	add.s64 	%rd42, %rd2, %rd41;
	ld.global.f32 	%f118, [%rd42];
	max.f32 	%f119, %f117, %f118;
	add.s32 	%r52, %r50, %r1;
	min.u32 	%r53, %r7, %r52;
	cvt.u64.u32 	%rd43, %r53;
	add.s64 	%rd44, %rd43, %rd3;
	shl.b64 	%rd45, %rd44, 2;
	add.s64 	%rd46, %rd2, %rd45;
	ld.global.f32 	%f120, [%rd46];
	max.f32 	%f323, %f119, %f120;
	add.s32 	%r113, %r52, %r1;
	setp.lt.s32 	%p2, %r113, %r28;
	@%p2 bra 	$L__BB6_3;
	mov.b32 	%r54, %f323;
	shfl.sync.down.b32	%r55|%p3, %r54, 16, 31, -1;
	mov.b32 	%f121, %r55;
	max.f32 	%f122, %f323, %f121;
	mov.b32 	%r56, %f122;
	shfl.sync.down.b32	%r57|%p4, %r56, 8, 31, -1;
	mov.b32 	%f123, %r57;
	max.f32 	%f124, %f122, %f123;
	mov.b32 	%r58, %f124;
	shfl.sync.down.b32	%r59|%p5, %r58, 4, 31, -1;
	mov.b32 	%f125, %r59;
	max.f32 	%f126, %f124, %f125;
	mov.b32 	%r60, %f126;
	shfl.sync.down.b32	%r61|%p6, %r60, 2, 31, -1;
	mov.b32 	%f127, %r61;
	max.f32 	%f128, %f126, %f127;
	mov.b32 	%r62, %f128;
	shfl.sync.down.b32	%r63|%p7, %r62, 1, 31, -1;
	mov.b32 	%f129, %r63;
	max.f32 	%f3, %f128, %f129;
	setp.ne.s32 	%p8, %r5, 0;
	@%p8 bra 	$L__BB6_6;
	shl.b32 	%r64, %r4, 2;
	add.s32 	%r66, %r30, %r64;
	st.shared.f32 	[%r66], %f3;
$L__BB6_6:
	bar.sync 	0;
	setp.ne.s32 	%p9, %r115, 0;
	@%p9 bra 	$L__BB6_40;
	ld.shared.f32 	%f324, [shared];
	setp.lt.u32 	%p10, %r1, 64;
	@%p10 bra 	$L__BB6_39;
	ld.shared.f32 	%f130, [shared+4];
	max.f32 	%f324, %f324, %f130;
	setp.eq.s32 	%p11, %r2, 2;
	@%p11 bra 	$L__BB6_39;
	ld.shared.f32 	%f131, [shared+8];
	max.f32 	%f324, %f324, %f131;
	setp.eq.s32 	%p12, %r2, 3;
	@%p12 bra 	$L__BB6_39;
	ld.shared.f32 	%f132, [shared+12];
	max.f32 	%f324, %f324, %f132;
	setp.eq.s32 	%p13, %r2, 4;
	@%p13 bra 	$L__BB6_39;
	ld.shared.f32 	%f133, [shared+16];
	max.f32 	%f324, %f324, %f133;
	setp.eq.s32 	%p14, %r2, 5;
	@%p14 bra 	$L__BB6_39;
	ld.shared.f32 	%f134, [shared+20];
	max.f32 	%f324, %f324, %f134;
	setp.eq.s32 	%p15, %r2, 6;
	@%p15 bra 	$L__BB6_39;
	ld.shared.f32 	%f135, [shared+24];
	max.f32 	%f324, %f324, %f135;
	setp.eq.s32 	%p16, %r2, 7;
	@%p16 bra 	$L__BB6_39;
	ld.shared.f32 	%f136, [shared+28];
	max.f32 	%f324, %f324, %f136;
	setp.eq.s32 	%p17, %r2, 8;
	@%p17 bra 	$L__BB6_39;
	ld.shared.f32 	%f137, [shared+32];
	max.f32 	%f324, %f324, %f137;
	setp.eq.s32 	%p18, %r2, 9;
	@%p18 bra 	$L__BB6_39;
	ld.shared.f32 	%f138, [shared+36];
	max.f32 	%f324, %f324, %f138;
	setp.eq.s32 	%p19, %r2, 10;
	@%p19 bra 	$L__BB6_39;
	ld.shared.f32 	%f139, [shared+40];
	max.f32 	%f324, %f324, %f139;
	setp.eq.s32 	%p20, %r2, 11;
	@%p20 bra 	$L__BB6_39;
	ld.shared.f32 	%f140, [shared+44];
	max.f32 	%f324, %f324, %f140;
	setp.eq.s32 	%p21, %r2, 12;
	@%p21 bra 	$L__BB6_39;
	ld.shared.f32 	%f141, [shared+48];
	max.f32 	%f324, %f324, %f141;
	setp.eq.s32 	%p22, %r2, 13;
	@%p22 bra 	$L__BB6_39;
	ld.shared.f32 	%f142, [shared+52];
	max.f32 	%f324, %f324, %f142;
	setp.eq.s32 	%p23, %r2, 14;
	@%p23 bra 	$L__BB6_39;
	ld.shared.f32 	%f143, [shared+56];
	max.f32 	%f324, %f324, %f143;
	setp.eq.s32 	%p24, %r2, 15;
	@%p24 bra 	$L__BB6_39;
	ld.shared.f32 	%f144, [shared+60];
	max.f32 	%f324, %f324, %f144;
	setp.eq.s32 	%p25, %r2, 16;
	@%p25 bra 	$L__BB6_39;
	ld.shared.f32 	%f145, [shared+64];
	max.f32 	%f324, %f324, %f145;
	setp.eq.s32 	%p26, %r2, 17;
	@%p26 bra 	$L__BB6_39;
	ld.shared.f32 	%f146, [shared+68];
	max.f32 	%f324, %f324, %f146;
	setp.eq.s32 	%p27, %r2, 18;
	@%p27 bra 	$L__BB6_39;
	ld.shared.f32 	%f147, [shared+72];
	max.f32 	%f324, %f324, %f147;
	setp.eq.s32 	%p28, %r2, 19;
	@%p28 bra 	$L__BB6_39;
	ld.shared.f32 	%f148, [shared+76];
	max.f32 	%f324, %f324, %f148;
	setp.eq.s32 	%p29, %r2, 20;
	@%p29 bra 	$L__BB6_39;
	ld.shared.f32 	%f149, [shared+80];
	max.f32 	%f324, %f324, %f149;
	setp.eq.s32 	%p30, %r2, 21;
	@%p30 bra 	$L__BB6_39;
	ld.shared.f32 	%f150, [shared+84];
	max.f32 	%f324, %f324, %f150;
	setp.eq.s32 	%p31, %r2, 22;
	@%p31 bra 	$L__BB6_39;
	ld.shared.f32 	%f151, [shared+88];
	max.f32 	%f324, %f324, %f151;
	setp.eq.s32 	%p32, %r2, 23;
	@%p32 bra 	$L__BB6_39;
	ld.shared.f32 	%f152, [shared+92];
	max.f32 	%f324, %f324, %f152;
	setp.eq.s32 	%p33, %r2, 24;
	@%p33 bra 	$L__BB6_39;
	ld.shared.f32 	%f153, [shared+96];
	max.f32 	%f324, %f324, %f153;
	setp.eq.s32 	%p34, %r2, 25;
	@%p34 bra 	$L__BB6_39;
	ld.shared.f32 	%f154, [shared+100];
	max.f32 	%f324, %f324, %f154;
	setp.eq.s32 	%p35, %r2, 26;
	@%p35 bra 	$L__BB6_39;
	ld.shared.f32 	%f155, [shared+104];
	max.f32 	%f324, %f324, %f155;
	setp.eq.s32 	%p36, %r2, 27;
	@%p36 bra 	$L__BB6_39;
	ld.shared.f32 	%f156, [shared+108];
	max.f32 	%f324, %f324, %f156;
	setp.eq.s32 	%p37, %r2, 28;
	@%p37 bra 	$L__BB6_39;
	ld.shared.f32 	%f157, [shared+112];
	max.f32 	%f324, %f324, %f157;
	setp.eq.s32 	%p38, %r2, 29;
	@%p38 bra 	$L__BB6_39;
	ld.shared.f32 	%f158, [shared+116];
	max.f32 	%f324, %f324, %f158;
	setp.eq.s32 	%p39, %r2, 30;
	@%p39 bra 	$L__BB6_39;
	ld.shared.f32 	%f159, [shared+120];
	max.f32 	%f324, %f324, %f159;
	setp.eq.s32 	%p40, %r2, 31;
	@%p40 bra 	$L__BB6_39;
	ld.shared.f32 	%f160, [shared+124];
	max.f32 	%f324, %f324, %f160;
$L__BB6_39:
	st.shared.f32 	[shared], %f324;
$L__BB6_40:
	shl.b64 	%rd47, %rd3, 2;
	add.s64 	%rd4, %rd1, %rd47;
	bar.sync 	0;
	mov.f32 	%f326, 0f00000000;
	ld.shared.f32 	%f37, [shared];
	mov.u32 	%r114, %r115;
$L__BB6_41:
	ld.param.u64 	%rd121, [_Z30softmax_forward_kernel6_largeCPfS_ii_param_1];
	min.u32 	%r67, %r7, %r114;
	cvt.u64.u32 	%rd5, %r67;
	add.s64 	%rd56, %rd5, %rd3;
	shl.b64 	%rd57, %rd56, 2;
	add.s64 	%rd48, %rd121, %rd57;
	// begin inline asm
	ld.global.cs.f32 %f162, [%rd48];
	// end inline asm
	add.s32 	%r11, %r1, %r114;
	min.u32 	%r68, %r7, %r11;
	cvt.u64.u32 	%rd6, %r68;
	add.s64 	%rd58, %rd6, %rd3;
	shl.b64 	%rd59, %rd58, 2;
	add.s64 	%rd49, %rd121, %rd59;
	// begin inline asm
	ld.global.cs.f32 %f163, [%rd49];
	// end inline asm
	add.s32 	%r12, %r11, %r1;
	min.u32 	%r69, %r7, %r12;
	cvt.u64.u32 	%rd7, %r69;
	add.s64 	%rd60, %rd7, %rd3;
	shl.b64 	%rd61, %rd60, 2;
	add.s64 	%rd50, %rd121, %rd61;
	// begin inline asm
	ld.global.cs.f32 %f164, [%rd50];
	// end inline asm
	add.s32 	%r13, %r12, %r1;
	min.u32 	%r70, %r7, %r13;
	cvt.u64.u32 	%rd8, %r70;
	add.s64 	%rd62, %rd8, %rd3;
	shl.b64 	%rd63, %rd62, 2;
	add.s64 	%rd51, %rd121, %rd63;
	// begin inline asm
	ld.global.cs.f32 %f165, [%rd51];
	// end inline asm
	add.s32 	%r14, %r13, %r1;
	min.u32 	%r71, %r7, %r14;
	cvt.u64.u32 	%rd9, %r71;
	add.s64 	%rd64, %rd9, %rd3;
	shl.b64 	%rd65, %rd64, 2;
	add.s64 	%rd52, %rd121, %rd65;
	// begin inline asm
	ld.global.cs.f32 %f166, [%rd52];
	// end inline asm
	add.s32 	%r15, %r14, %r1;
	min.u32 	%r72, %r7, %r15;
	cvt.u64.u32 	%rd10, %r72;
	add.s64 	%rd66, %rd10, %rd3;
	shl.b64 	%rd67, %rd66, 2;
	add.s64 	%rd53, %rd121, %rd67;
	// begin inline asm
	ld.global.cs.f32 %f167, [%rd53];
	// end inline asm
	add.s32 	%r16, %r15, %r1;
	min.u32 	%r73, %r7, %r16;
	cvt.u64.u32 	%rd11, %r73;
	add.s64 	%rd68, %rd11, %rd3;
	shl.b64 	%rd69, %rd68, 2;
	add.s64 	%rd54, %rd121, %rd69;
	// begin inline asm
	ld.global.cs.f32 %f168, [%rd54];
	// end inline asm
	add.s32 	%r17, %r16, %r1;
	min.u32 	%r74, %r7, %r17;
	cvt.u64.u32 	%rd12, %r74;
	add.s64 	%rd70, %rd12, %rd3;
	shl.b64 	%rd71, %rd70, 2;
	add.s64 	%rd55, %rd121, %rd71;
	// begin inline asm
	ld.global.cs.f32 %f169, [%rd55];
	// end inline asm
	setp.ge.u32 	%p41, %r114, %r28;
	@%p41 bra 	$L__BB6_43;
	sub.f32 	%f170, %f162, %f37;
	fma.rn.f32 	%f171, %f170, 0f3BBB989D, 0f3F000000;
	cvt.sat.f32.f32 	%f172, %f171;
	mov.f32 	%f173, 0f4B400001;
	mov.f32 	%f174, 0f437C0000;
	fma.rm.f32 	%f175, %f172, %f174, %f173;
	add.f32 	%f176, %f175, 0fCB40007F;
	neg.f32 	%f177, %f176;
	fma.rn.f32 	%f178, %f170, 0f3FB8AA3B, %f177;
	fma.rn.f32 	%f179, %f170, 0f32A57060, %f178;
	mov.b32 	%r75, %f175;
	shl.b32 	%r76, %r75, 23;
	mov.b32 	%f180, %r76;
	ex2.approx.ftz.f32 	%f181, %f179;
	mul.f32 	%f182, %f181, %f180;
	shl.b64 	%rd72, %rd5, 2;
	add.s64 	%rd73, %rd4, %rd72;
	st.global.f32 	[%rd73], %f182;
	add.f32 	%f326, %f326, %f182;
$L__BB6_43:
	setp.ge.u32 	%p42, %r11, %r28;
	@%p42 bra 	$L__BB6_45;
	sub.f32 	%f183, %f163, %f37;
	fma.rn.f32 	%f184, %f183, 0f3BBB989D, 0f3F000000;
	cvt.sat.f32.f32 	%f185, %f184;
	mov.f32 	%f186, 0f4B400001;
	mov.f32 	%f187, 0f437C0000;
	fma.rm.f32 	%f188, %f185, %f187, %f186;
	add.f32 	%f189, %f188, 0fCB40007F;
	neg.f32 	%f190, %f189;
	fma.rn.f32 	%f191, %f183, 0f3FB8AA3B, %f190;
	fma.rn.f32 	%f192, %f183, 0f32A57060, %f191;
	mov.b32 	%r77, %f188;
	shl.b32 	%r78, %r77, 23;
	mov.b32 	%f193, %r78;
	ex2.approx.ftz.f32 	%f194, %f192;
	mul.f32 	%f195, %f194, %f193;
	shl.b64 	%rd74, %rd6, 2;
	add.s64 	%rd75, %rd4, %rd74;
	st.global.f32 	[%rd75], %f195;
	add.f32 	%f326, %f326, %f195;
$L__BB6_45:
	setp.ge.u32 	%p43, %r12, %r28;
	@%p43 bra 	$L__BB6_47;
	sub.f32 	%f196, %f164, %f37;
	fma.rn.f32 	%f197, %f196, 0f3BBB989D, 0f3F000000;
	cvt.sat.f32.f32 	%f198, %f197;
	mov.f32 	%f199, 0f4B400001;
	mov.f32 	%f200, 0f437C0000;
	fma.rm.f32 	%f201, %f198, %f200, %f199;
	add.f32 	%f202, %f201, 0fCB40007F;
	neg.f32 	%f203, %f202;
	fma.rn.f32 	%f204, %f196, 0f3FB8AA3B, %f203;
	fma.rn.f32 	%f205, %f196, 0f32A57060, %f204;
	mov.b32 	%r79, %f201;
	shl.b32 	%r80, %r79, 23;
	mov.b32 	%f206, %r80;
	ex2.approx.ftz.f32 	%f207, %f205;
	mul.f32 	%f208, %f207, %f206;
	shl.b64 	%rd76, %rd7, 2;
	add.s64 	%rd77, %rd4, %rd76;
	st.global.f32 	[%rd77], %f208;
	add.f32 	%f326, %f326, %f208;
$L__BB6_47:
	setp.ge.u32 	%p44, %r13, %r28;
	@%p44 bra 	$L__BB6_49;
	sub.f32 	%f209, %f165, %f37;
	fma.rn.f32 	%f210, %f209, 0f3BBB989D, 0f3F000000;
	cvt.sat.f32.f32 	%f211, %f210;
	mov.f32 	%f212, 0f4B400001;
	mov.f32 	%f213, 0f437C0000;
	fma.rm.f32 	%f214, %f211, %f213, %f212;
	add.f32 	%f215, %f214, 0fCB40007F;
	neg.f32 	%f216, %f215;
	fma.rn.f32 	%f217, %f209, 0f3FB8AA3B, %f216;
	fma.rn.f32 	%f218, %f209, 0f32A57060, %f217;
	mov.b32 	%r81, %f214;
	shl.b32 	%r82, %r81, 23;
	mov.b32 	%f219, %r82;
	ex2.approx.ftz.f32 	%f220, %f218;
	mul.f32 	%f221, %f220, %f219;
	shl.b64 	%rd78, %rd8, 2;
	add.s64 	%rd79, %rd4, %rd78;
	st.global.f32 	[%rd79], %f221;
	add.f32 	%f326, %f326, %f221;
$L__BB6_49:
	setp.ge.u32 	%p45, %r14, %r28;
	@%p45 bra 	$L__BB6_51;
	sub.f32 	%f222, %f166, %f37;
	fma.rn.f32 	%f223, %f222, 0f3BBB989D, 0f3F000000;
	cvt.sat.f32.f32 	%f224, %f223;
	mov.f32 	%f225, 0f4B400001;
	mov.f32 	%f226, 0f437C0000;
	fma.rm.f32 	%f227, %f224, %f226, %f225;
	add.f32 	%f228, %f227, 0fCB40007F;
	neg.f32 	%f229, %f228;
	fma.rn.f32 	%f230, %f222, 0f3FB8AA3B, %f229;
	fma.rn.f32 	%f231, %f222, 0f32A57060, %f230;
	mov.b32 	%r83, %f227;
	shl.b32 	%r84, %r83, 23;
	mov.b32 	%f232, %r84;
	ex2.approx.ftz.f32 	%f233, %f231;
	mul.f32 	%f234, %f233, %f232;
	shl.b64 	%rd80, %rd9, 2;
	add.s64 	%rd81, %rd4, %rd80;
	st.global.f32 	[%rd81], %f234;
	add.f32 	%f326, %f326, %f234;
$L__BB6_51:
	setp.ge.u32 	%p46, %r15, %r28;
	@%p46 bra 	$L__BB6_53;
	sub.f32 	%f235, %f167, %f37;
	fma.rn.f32 	%f236, %f235, 0f3BBB989D, 0f3F000000;
	cvt.sat.f32.f32 	%f237, %f236;
	mov.f32 	%f238, 0f4B400001;
	mov.f32 	%f239, 0f437C0000;
	fma.rm.f32 	%f240, %f237, %f239, %f238;
	add.f32 	%f241, %f240, 0fCB40007F;
	neg.f32 	%f242, %f241;
	fma.rn.f32 	%f243, %f235, 0f3FB8AA3B, %f242;
	fma.rn.f32 	%f244, %f235, 0f32A57060, %f243;
	mov.b32 	%r85, %f240;
	shl.b32 	%r86, %r85, 23;
	mov.b32 	%f245, %r86;
	ex2.approx.ftz.f32 	%f246, %f244;
	mul.f32 	%f247, %f246, %f245;
	shl.b64 	%rd82, %rd10, 2;
	add.s64 	%rd83, %rd4, %rd82;
	st.global.f32 	[%rd83], %f247;
	add.f32 	%f326, %f326, %f247;
$L__BB6_53:
	setp.ge.u32 	%p47, %r16, %r28;
	@%p47 bra 	$L__BB6_55;
	sub.f32 	%f248, %f168, %f37;
	fma.rn.f32 	%f249, %f248, 0f3BBB989D, 0f3F000000;
	cvt.sat.f32.f32 	%f250, %f249;
	mov.f32 	%f251, 0f4B400001;
	mov.f32 	%f252, 0f437C0000;
	fma.rm.f32 	%f253, %f250, %f252, %f251;
	add.f32 	%f254, %f253, 0fCB40007F;
	neg.f32 	%f255, %f254;
	fma.rn.f32 	%f256, %f248, 0f3FB8AA3B, %f255;
	fma.rn.f32 	%f257, %f248, 0f32A57060, %f256;
	mov.b32 	%r87, %f253;
	shl.b32 	%r88, %r87, 23;
	mov.b32 	%f258, %r88;
	ex2.approx.ftz.f32 	%f259, %f257;
	mul.f32 	%f260, %f259, %f258;
	shl.b64 	%rd84, %rd11, 2;
	add.s64 	%rd85, %rd4, %rd84;
	st.global.f32 	[%rd85], %f260;
	add.f32 	%f326, %f326, %f260;
$L__BB6_55:
	setp.ge.u32 	%p48, %r17, %r28;
	@%p48 bra 	$L__BB6_57;
	sub.f32 	%f261, %f169, %f37;
	fma.rn.f32 	%f262, %f261, 0f3BBB989D, 0f3F000000;
	cvt.sat.f32.f32 	%f263, %f262;
	mov.f32 	%f264, 0f4B400001;
	mov.f32 	%f265, 0f437C0000;
	fma.rm.f32 	%f266, %f263, %f265, %f264;
	add.f32 	%f267, %f266, 0fCB40007F;
	neg.f32 	%f268, %f267;
	fma.rn.f32 	%f269, %f261, 0f3FB8AA3B, %f268;
	fma.rn.f32 	%f270, %f261, 0f32A57060, %f269;
	mov.b32 	%r89, %f266;
	shl.b32 	%r90, %r89, 23;
	mov.b32 	%f271, %r90;
	ex2.approx.ftz.f32 	%f272, %f270;
	mul.f32 	%f273, %f272, %f271;
	shl.b64 	%rd86, %rd12, 2;
	add.s64 	%rd87, %rd4, %rd86;
	st.global.f32 	[%rd87], %f273;
	add.f32 	%f326, %f326, %f273;
$L__BB6_57:
	add.s32 	%r114, %r17, %r1;
	setp.lt.s32 	%p49, %r114, %r28;
	@%p49 bra 	$L__BB6_41;
	and.b32  	%r91, %r115, 31;
	setp.ne.s32 	%p50, %r91, 0;
	mov.b32 	%r92, %f326;
	shfl.sync.down.b32	%r93|%p51, %r92, 16, 31, -1;
	mov.b32 	%f274, %r93;
	add.f32 	%f275, %f326, %f274;
	mov.b32 	%r94, %f275;
	shfl.sync.down.b32	%r95|%p52, %r94, 8, 31, -1;
	mov.b32 	%f276, %r95;
	add.f32 	%f277, %f275, %f276;
	mov.b32 	%r96, %f277;
	shfl.sync.down.b32	%r97|%p53, %r96, 4, 31, -1;
	mov.b32 	%f278, %r97;
	add.f32 	%f279, %f277, %f278;
	mov.b32 	%r98, %f279;
	shfl.sync.down.b32	%r99|%p54, %r98, 2, 31, -1;
	mov.b32 	%f280, %r99;
	add.f32 	%f281, %f279, %f280;
	mov.b32 	%r100, %f281;
	shfl.sync.down.b32	%r101|%p55, %r100, 1, 31, -1;
	mov.b32 	%f282, %r101;
	add.f32 	%f63, %f281, %f282;
	@%p50 bra 	$L__BB6_60;
	shr.u32 	%r102, %r115, 3;
	and.b32  	%r103, %r102, 124;
	add.s32 	%r104, %r6, %r103;
	st.shared.f32 	[%r104], %f63;
$L__BB6_60:
	setp.ne.s32 	%p56, %r115, 0;
	bar.sync 	0;
	@%p56 bra 	$L__BB6_94;
	ld.shared.f32 	%f334, [%r6];
	setp.lt.u32 	%p57, %r1, 64;
	@%p57 bra 	$L__BB6_93;
	ld.shared.f32 	%f283, [%r6+4];
	add.f32 	%f334, %f334, %f283;
	setp.eq.s32 	%p58, %r2, 2;
	@%p58 bra 	$L__BB6_93;
	ld.shared.f32 	%f284, [%r6+8];
	add.f32 	%f334, %f334, %f284;
	setp.eq.s32 	%p59, %r2, 3;
	@%p59 bra 	$L__BB6_93;
	ld.shared.f32 	%f285, [%r6+12];
	add.f32 	%f334, %f334, %f285;
	setp.eq.s32 	%p60, %r2, 4;
	@%p60 bra 	$L__BB6_93;
	ld.shared.f32 	%f286, [%r6+16];
	add.f32 	%f334, %f334, %f286;
	setp.eq.s32 	%p61, %r2, 5;
	@%p61 bra 	$L__BB6_93;
	ld.shared.f32 	%f287, [%r6+20];
	add.f32 	%f334, %f334, %f287;
	setp.eq.s32 	%p62, %r2, 6;
	@%p62 bra 	$L__BB6_93;
	ld.shared.f32 	%f288, [%r6+24];
	add.f32 	%f334, %f334, %f288;
	setp.eq.s32 	%p63, %r2, 7;
	@%p63 bra 	$L__BB6_93;
	ld.shared.f32 	%f289, [%r6+28];
	add.f32 	%f334, %f334, %f289;
	setp.eq.s32 	%p64, %r2, 8;
	@%p64 bra 	$L__BB6_93;
	ld.shared.f32 	%f290, [%r6+32];
	add.f32 	%f334, %f334, %f290;
	setp.eq.s32 	%p65, %r2, 9;
	@%p65 bra 	$L__BB6_93;
	ld.shared.f32 	%f291, [%r6+36];
	add.f32 	%f334, %f334, %f291;
	setp.eq.s32 	%p66, %r2, 10;
	@%p66 bra 	$L__BB6_93;
	ld.shared.f32 	%f292, [%r6+40];
	add.f32 	%f334, %f334, %f292;
	setp.eq.s32 	%p67, %r2, 11;
	@%p67 bra 	$L__BB6_93;
	ld.shared.f32 	%f293, [%r6+44];
	add.f32 	%f334, %f334, %f293;
	setp.eq.s32 	%p68, %r2, 12;
	@%p68 bra 	$L__BB6_93;
	ld.shared.f32 	%f294, [%r6+48];
	add.f32 	%f334, %f334, %f294;
	setp.eq.s32 	%p69, %r2, 13;
	@%p69 bra 	$L__BB6_93;
	ld.shared.f32 	%f295, [%r6+52];
	add.f32 	%f334, %f334, %f295;
	setp.eq.s32 	%p70, %r2, 14;
	@%p70 bra 	$L__BB6_93;
	ld.shared.f32 	%f296, [%r6+56];
	add.f32 	%f334, %f334, %f296;
	setp.eq.s32 	%p71, %r2, 15;
	@%p71 bra 	$L__BB6_93;
	ld.shared.f32 	%f297, [%r6+60];
	add.f32 	%f334, %f334, %f297;
	setp.eq.s32 	%p72, %r2, 16;
	@%p72 bra 	$L__BB6_93;
	ld.shared.f32 	%f298, [%r6+64];
	add.f32 	%f334, %f334, %f298;
	setp.eq.s32 	%p73, %r2, 17;
	@%p73 bra 	$L__BB6_93;
	ld.shared.f32 	%f299, [%r6+68];
	add.f32 	%f334, %f334, %f299;
	setp.eq.s32 	%p74, %r2, 18;
	@%p74 bra 	$L__BB6_93;
	ld.shared.f32 	%f300, [%r6+72];
	add.f32 	%f334, %f334, %f300;
	setp.eq.s32 	%p75, %r2, 19;
	@%p75 bra 	$L__BB6_93;
	ld.shared.f32 	%f301, [%r6+76];
	add.f32 	%f334, %f334, %f301;
	setp.eq.s32 	%p76, %r2, 20;
	@%p76 bra 	$L__BB6_93;
	ld.shared.f32 	%f302, [%r6+80];
	add.f32 	%f334, %f334, %f302;
	setp.eq.s32 	%p77, %r2, 21;
	@%p77 bra 	$L__BB6_93;
	ld.shared.f32 	%f303, [%r6+84];
	add.f32 	%f334, %f334, %f303;
	setp.eq.s32 	%p78, %r2, 22;
	@%p78 bra 	$L__BB6_93;
	ld.shared.f32 	%f304, [%r6+88];
	add.f32 	%f334, %f334, %f304;
	setp.eq.s32 	%p79, %r2, 23;
	@%p79 bra 	$L__BB6_93;
	ld.shared.f32 	%f305, [%r6+92];
	add.f32 	%f334, %f334, %f305;
	setp.eq.s32 	%p80, %r2, 24;
	@%p80 bra 	$L__BB6_93;
	ld.shared.f32 	%f306, [%r6+96];
	add.f32 	%f334, %f334, %f306;
	setp.eq.s32 	%p81, %r2, 25;
	@%p81 bra 	$L__BB6_93;
	ld.shared.f32 	%f307, [%r6+100];
	add.f32 	%f334, %f334, %f307;
	setp.eq.s32 	%p82, %r2, 26;
	@%p82 bra 	$L__BB6_93;
	ld.shared.f32 	%f308, [%r6+104];
	add.f32 	%f334, %f334, %f308;
	setp.eq.s32 	%p83, %r2, 27;
	@%p83 bra 	$L__BB6_93;
	ld.shared.f32 	%f309, [%r6+108];
	add.f32 	%f334, %f334, %f309;
	setp.eq.s32 	%p84, %r2, 28;
	@%p84 bra 	$L__BB6_93;
	ld.shared.f32 	%f310, [%r6+112];
	add.f32 	%f334, %f334, %f310;
	setp.eq.s32 	%p85, %r2, 29;
	@%p85 bra 	$L__BB6_93;
	ld.shared.f32 	%f311, [%r6+116];
	add.f32 	%f334, %f334, %f311;
	setp.eq.s32 	%p86, %r2, 30;
	@%p86 bra 	$L__BB6_93;
	ld.shared.f32 	%f312, [%r6+120];
	add.f32 	%f334, %f334, %f312;
	setp.eq.s32 	%p87, %r2, 31;
	@%p87 bra 	$L__BB6_93;
	ld.shared.f32 	%f313, [%r6+124];
	add.f32 	%f334, %f334, %f313;
$L__BB6_93:
	st.shared.f32 	[%r6], %f334;
$L__BB6_94:
	bar.sync 	0;
	ld.shared.f32 	%f97, [%r6];
$L__BB6_95:
	add.s32 	%r20, %r1, %r115;
	min.u32 	%r105, %r7, %r20;
	mul.wide.u32 	%rd88, %r105, 4;
	add.s64 	%rd89, %rd4, %rd88;
	ld.global.f32 	%f98, [%rd89];
	add.s32 	%r21, %r20, %r1;
	min.u32 	%r106, %r7, %r21;
	mul.wide.u32 	%rd90, %r106, 4;
	add.s64 	%rd91, %rd4, %rd90;
	ld.global.f32 	%f99, [%rd91];
	add.s32 	%r22, %r21, %r1;
	min.u32 	%r107, %r7, %r22;
	mul.wide.u32 	%rd92, %r107, 4;
	add.s64 	%rd93, %rd4, %rd92;
	ld.global.f32 	%f100, [%rd93];
	add.s32 	%r23, %r22, %r1;
	min.u32 	%r108, %r7, %r23;
	mul.wide.u32 	%rd94, %r108, 4;
	add.s64 	%rd95, %rd4, %rd94;
	ld.global.f32 	%f101, [%rd95];
	add.s32 	%r24, %r23, %r1;
	min.u32 	%r109, %r7, %r24;
	mul.wide.u32 	%rd96, %r109, 4;
	add.s64 	%rd97, %rd4, %rd96;
	ld.global.f32 	%f102, [%rd97];
	add.s32 	%r25, %r24, %r1;
	min.u32 	%r110, %r7, %r25;
	mul.wide.u32 	%rd98, %r110, 4;
	add.s64 	%rd99, %rd4, %rd98;
	ld.global.f32 	%f103, [%rd99];
	add.s32 	%r26, %r25, %r1;
	min.u32 	%r111, %r7, %r26;
	mul.wide.u32 	%rd100, %r111, 4;
	add.s64 	%rd101, %rd4, %rd100;
	ld.global.f32 	%f104, [%rd101];
	setp.ge.u32 	%p88, %r115, %r28;
	@%p88 bra 	$L__BB6_97;
	min.u32 	%r112, %r7, %r115;
	mul.wide.u32 	%rd102, %r112, 4;
	add.s64 	%rd103, %rd4, %rd102;
	ld.global.f32 	%f314, [%rd103];
	div.rn.f32 	%f315, %f314, %f97;
	mul.wide.u32 	%rd104, %r115, 4;
	add.s64 	%rd105, %rd4, %rd104;
	st.global.f32 	[%rd105], %f315;
$L__BB6_97:
	setp.ge.u32 	%p89, %r20, %r28;
	@%p89 bra 	$L__BB6_99;
	div.rn.f32 	%f316, %f98, %f97;
	mul.wide.u32 	%rd106, %r20, 4;
	add.s64 	%rd107, %rd4, %rd106;
	st.global.f32 	[%rd107], %f316;
$L__BB6_99:
	setp.ge.u32 	%p90, %r21, %r28;
	@%p90 bra 	$L__BB6_101;
	div.rn.f32 	%f317, %f99, %f97;
	mul.wide.u32 	%rd108, %r21, 4;
	add.s64 	%rd109, %rd4, %rd108;
	st.global.f32 	[%rd109], %f317;
$L__BB6_101:
	setp.ge.u32 	%p91, %r22, %r28;
	@%p91 bra 	$L__BB6_103;
	div.rn.f32 	%f318, %f100, %f97;
	mul.wide.u32 	%rd110, %r22, 4;
	add.s64 	%rd111, %rd4, %rd110;
	st.global.f32 	[%rd111], %f318;
$L__BB6_103:
	setp.ge.u32 	%p92, %r23, %r28;
	@%p92 bra 	$L__BB6_105;
	div.rn.f32 	%f319, %f101, %f97;
	mul.wide.u32 	%rd112, %r23, 4;
	add.s64 	%rd113, %rd4, %rd112;
	st.global.f32 	[%rd113], %f319;
$L__BB6_105:
	setp.ge.u32 	%p93, %r24, %r28;
	@%p93 bra 	$L__BB6_107;
	div.rn.f32 	%f320, %f102, %f97;
	mul.wide.u32 	%rd114, %r24, 4;
	add.s64 	%rd115, %rd4, %rd114;
	st.global.f32 	[%rd115], %f320;
$L__BB6_107:
	setp.ge.u32 	%p94, %r25, %r28;
	@%p94 bra 	$L__BB6_109;
	div.rn.f32 	%f321, %f103, %f97;
	mul.wide.u32 	%rd116, %r25, 4;
	add.s64 	%rd117, %rd4, %rd116;
	st.global.f32 	[%rd117], %f321;
$L__BB6_109:
	setp.ge.u32 	%p95, %r26, %r28;
	@%p95 bra 	$L__BB6_111;
	div.rn.f32 	%f322, %f104, %f97;
	mul.wide.u32 	%rd118, %r26, 4;
	add.s64 	%rd119, %rd4, %rd118;
	st.global.f32 	[%rd119], %f322;
$L__BB6_111:
	add.s32 	%r115, %r26, %r1;
	setp.lt.s32 	%p96, %r115, %r28;
	@%p96 bra 	$L__BB6_95;
$L__BB6_112:
	ret;

}
	// .globl	_Z23residual_forward_kernelPfS_S_i
.visible .entry _Z23residual_forward_kernelPfS_S_i(
	.param .u64 .ptr .align 1 _Z23residual_forward_kernelPfS_S_i_param_0,
	.param .u64 .ptr .align 1 _Z23residual_forward_kernelPfS_S_i_param_1,
	.param .u64 .ptr .align 1 _Z23residual_forward_kernelPfS_S_i_param_2,
	.param .u32 _Z23residual_forward_kernelPfS_S_i_param_3
)
{
	.reg .pred 	%p<2>;
	.reg .b32 	%r<6>;
	.reg .b32 	%f<4>;
	.reg .b64 	%rd<9>;

	ld.param.u64 	%rd1, [_Z23residual_forward_kernelPfS_S_i_param_0];
	ld.param.u64 	%rd2, [_Z23residual_forward_kernelPfS_S_i_param_1];
	ld.param.u64 	%rd3, [_Z23residual_forward_kernelPfS_S_i_param_2];
	ld.param.u32 	%r2, [_Z23residual_forward_kernelPfS_S_i_param_3];
	mov.u32 	%r3, %ctaid.x;
	mov.u32 	%r4, %ntid.x;
	mov.u32 	%r5, %tid.x;
	mad.lo.s32 	%r1, %r3, %r4, %r5;
	setp.ge.s32 	%p1, %r1, %r2;
	@%p1 bra 	$L__BB7_2;
	cvta.to.global.u64 	%rd6, %rd1;
	mul.wide.s32 	%rd7, %r1, 4;
	add.s64 	%rd4, %rd2, %rd7;
	// begin inline asm
	ld.global.cs.f32 %f1, [%rd4];
	// end inline asm
	add.s64 	%rd5, %rd3, %rd7;
	// begin inline asm
	ld.global.cs.f32 %f2, [%rd5];
	// end inline asm
	add.f32 	%f3, %f1, %f2;
	add.s64 	%rd8, %rd6, %rd7;
	st.global.f32 	[%rd8], %f3;
$L__BB7_2:
	ret;

}
	// .globl	_Z11gelu_kernelPfPKfi
.visible .entry _Z11gelu_kernelPfPKfi(
	.param .u64 .ptr .align 1 _Z11gelu_kernelPfPKfi_param_0,
	.param .u64 .ptr .align 1 _Z11gelu_kernelPfPKfi_param_1,
	.param .u32 _Z11gelu_kernelPfPKfi_param_2
)
{
	.reg .pred 	%p<4>;
	.reg .b32 	%r<6>;
	.reg .b32 	%f<24>;
	.reg .b64 	%rd<8>;

	ld.param.u64 	%rd1, [_Z11gelu_kernelPfPKfi_param_0];
	ld.param.u64 	%rd2, [_Z11gelu_kernelPfPKfi_param_1];
	ld.param.u32 	%r2, [_Z11gelu_kernelPfPKfi_param_2];
	mov.u32 	%r3, %ctaid.x;
	mov.u32 	%r4, %ntid.x;
	mov.u32 	%r5, %tid.x;
	mad.lo.s32 	%r1, %r3, %r4, %r5;
	setp.ge.s32 	%p1, %r1, %r2;
	@%p1 bra 	$L__BB8_2;
	cvta.to.global.u64 	%rd3, %rd2;
	cvta.to.global.u64 	%rd4, %rd1;
	mul.wide.s32 	%rd5, %r1, 4;
	add.s64 	%rd6, %rd3, %rd5;
	ld.global.f32 	%f1, [%rd6];
	mul.f32 	%f2, %f1, 0f3D372713;
	mul.f32 	%f3, %f1, %f2;
	mul.f32 	%f4, %f1, 0f3F000000;
	fma.rn.f32 	%f5, %f1, %f3, %f1;
	mul.f32 	%f6, %f5, 0f3F4C4229;
	abs.f32 	%f7, %f6;
	mul.f32 	%f8, %f7, 0f4038AA3B;
	ex2.approx.ftz.f32 	%f9, %f8;
	add.f32 	%f10, %f9, 0f3F800000;
	rcp.approx.ftz.f32 	%f11, %f10;
	fma.rn.f32 	%f12, %f11, 0fC0000000, 0f3F800000;
	setp.ge.f32 	%p2, %f7, 0f41102CB4;
	selp.f32 	%f13, 0f3F800000, %f12, %p2;
	copysign.f32 	%f14, %f6, %f13;
	mul.f32 	%f15, %f6, %f6;
	fma.rn.f32 	%f16, %f15, 0f3C80F082, 0fBD563CAE;
	fma.rn.f32 	%f17, %f16, %f15, 0f3E085941;
	fma.rn.f32 	%f18, %f17, %f15, 0fBEAAA9ED;
	fma.rn.f32 	%f19, %f18, %f15, 0f00000000;
	fma.rn.f32 	%f20, %f19, %f6, %f6;
	setp.ge.f32 	%p3, %f7, 0f3F19999A;
	selp.f32 	%f21, %f14, %f20, %p3;
	add.f32 	%f22, %f21, 0f3F800000;
	mul.f32 	%f23, %f4, %f22;
	add.s64 	%rd7, %rd4, %rd5;
	st.global.f32 	[%rd7], %f23;
$L__BB8_2:
	ret;

}
	// .globl	_Z28crossentropy_forward_kernel1PfS_Piiii
.visible .entry _Z28crossentropy_forward_kernel1PfS_Piiii(
	.param .u64 .ptr .align 1 _Z28crossentropy_forward_kernel1PfS_Piiii_param_0,
	.param .u64 .ptr .align 1 _Z28crossentropy_forward_kernel1PfS_Piiii_param_1,
	.param .u64 .ptr .align 1 _Z28crossentropy_forward_kernel1PfS_Piiii_param_2,
	.param .u32 _Z28crossentropy_forward_kernel1PfS_Piiii_param_3,
	.param .u32 _Z28crossentropy_forward_kernel1PfS_Piiii_param_4,
	.param .u32 _Z28crossentropy_forward_kernel1PfS_Piiii_param_5
)
{
	.reg .pred 	%p<5>;
	.reg .b32 	%r<17>;
	.reg .b32 	%f<24>;
	.reg .b64 	%rd<17>;

	ld.param.u64 	%rd1, [_Z28crossentropy_forward_kernel1PfS_Piiii_param_0];
	ld.param.u64 	%rd2, [_Z28crossentropy_forward_kernel1PfS_Piiii_param_1];
	ld.param.u64 	%rd3, [_Z28crossentropy_forward_kernel1PfS_Piiii_param_2];
	ld.param.u32 	%r4, [_Z28crossentropy_forward_kernel1PfS_Piiii_param_3];
	ld.param.u32 	%r2, [_Z28crossentropy_forward_kernel1PfS_Piiii_param_4];
	ld.param.u32 	%r3, [_Z28crossentropy_forward_kernel1PfS_Piiii_param_5];
	mov.u32 	%r5, %ctaid.x;
	mov.u32 	%r6, %ntid.x;
	mov.u32 	%r7, %tid.x;
	mad.lo.s32 	%r1, %r5, %r6, %r7;
	mul.lo.s32 	%r8, %r2, %r4;
	setp.ge.s32 	%p1, %r1, %r8;
	@%p1 bra 	$L__BB9_2;
	cvta.to.global.u64 	%rd4, %rd3;
	cvta.to.global.u64 	%rd5, %rd2;
	cvta.to.global.u64 	%rd6, %rd1;
	rem.s32 	%r9, %r1, %r2;
	sub.s32 	%r10, %r1, %r9;
	mul.lo.s32 	%r11, %r10, %r3;
	cvt.s64.s32 	%rd7, %r11;
	mul.lo.s32 	%r12, %r9, %r3;
	cvt.s64.s32 	%rd8, %r12;
	mul.wide.s32 	%rd9, %r1, 4;
	add.s64 	%rd10, %rd4, %rd9;
	ld.global.s32 	%rd11, [%rd10];
	add.s64 	%rd12, %rd11, %rd8;
	add.s64 	%rd13, %rd12, %rd7;
	shl.b64 	%rd14, %rd13, 2;
	add.s64 	%rd15, %rd5, %rd14;
	ld.global.f32 	%f1, [%rd15];
	setp.lt.f32 	%p2, %f1, 0f00800000;
	mul.f32 	%f2, %f1, 0f4B000000;
	selp.f32 	%f3, %f2, %f1, %p2;
	selp.f32 	%f4, 0fC1B80000, 0f00000000, %p2;
	mov.b32 	%r13, %f3;
	add.s32 	%r14, %r13, -1059760811;
	and.b32  	%r15, %r14, -8388608;
	sub.s32 	%r16, %r13, %r15;
	mov.b32 	%f5, %r16;
	cvt.rn.f32.s32 	%f6, %r15;
	fma.rn.f32 	%f7, %f6, 0f34000000, %f4;
	add.f32 	%f8, %f5, 0fBF800000;
	fma.rn.f32 	%f9, %f8, 0fBE055027, 0f3E1039F6;
	fma.rn.f32 	%f10, %f9, %f8, 0fBDF8CDCC;
	fma.rn.f32 	%f11, %f10, %f8, 0f3E0F2955;
	fma.rn.f32 	%f12, %f11, %f8, 0fBE2AD8B9;
	fma.rn.f32 	%f13, %f12, %f8, 0f3E4CED0B;
	fma.rn.f32 	%f14, %f13, %f8, 0fBE7FFF22;
	fma.rn.f32 	%f15, %f14, %f8, 0f3EAAAA78;
	fma.rn.f32 	%f16, %f15, %f8, 0fBF000000;
	mul.f32 	%f17, %f8, %f16;
	fma.rn.f32 	%f18, %f17, %f8, %f8;
	fma.rn.f32 	%f19, %f7, 0f3F317218, %f18;
	setp.gt.u32 	%p3, %r13, 2139095039;
	fma.rn.f32 	%f20, %f3, 0f7F800000, 0f7F800000;
	selp.f32 	%f21, %f20, %f19, %p3;
	setp.eq.f32 	%p4, %f3, 0f00000000;
	neg.f32 	%f22, %f21;
	selp.f32 	%f23, 0f7F800000, %f22, %p4;
	add.s64 	%rd16, %rd6, %rd9;
	st.global.f32 	[%rd16], %f23;
$L__BB9_2:
	ret;

}


// ===== COMPILED SASS (sm_100) =====

	.target	sm_100

	.elftype	@"ET_EXEC"


//--------------------- .note.nv.tkinfo           --------------------------
	.section	.note.nv.tkinfo,"",@"SHT_NOTE"
	.sectionflags	@"SHF_NOTE_NV_TKINFO"
	.tkinfo
        /*0018*/ 	.word	0x00000002
        /*0030*/ 	.string	""
        /*0030*/ 	.string	"ptxas"
        /*0030*/ 	.string	"Cuda compilation tools, release 13.0, V13.0.88"
        /*0030*/ 	.string	"Build cuda_13.0.r13.0/compiler.36424714_0"
        /*0030*/ 	.string	"-arch sm_100 -m 64 "



//--------------------- .note.nv.cuinfo           --------------------------
	.section	.note.nv.cuinfo,"",@"SHT_NOTE"
	.sectionflags	@"SHF_NOTE_NV_CUINFO"
        /*0018*/ 	.short	0x0002
        /*001a*/ 	.short	0x0064
        /*001c*/ 	.short	0x0082
	.zero		2


//--------------------- .nv.info                  --------------------------
	.section	.nv.info,"",@"SHT_CUDA_INFO"
	.align	4


	//----- nvinfo : EIATTR_REGCOUNT
	.align		4
        /*0000*/ 	.byte	0x04, 0x2f
        /*0002*/ 	.short	(.L_11 - .L_10)
	.align		4
.L_10:
        /*0004*/ 	.word	index@(_Z23encoder_forward_kernel2PfPiS_S_iii)
        /*0008*/ 	.word	0x00000010


	//----- nvinfo : EIATTR_FRAME_SIZE
	.align		4
.L_11:
        /*000c*/ 	.byte	0x04, 0x11
        /*000e*/ 	.short	(.L_13 - .L_12)
	.align		4
.L_12:
        /*0010*/ 	.word	index@(_Z23encoder_forward_kernel2PfPiS_S_iii)
        /*0014*/ 	.word	0x00000000


	//----- nvinfo : EIATTR_REGCOUNT
	.align		4
.L_13:
        /*0018*/ 	.byte	0x04, 0x2f
        /*001a*/ 	.short	(.L_15 - .L_14)
	.align		4
.L_14:
        /*001c*/ 	.word	index@(_Z25layernorm_forward_kernel3PfS_S_PKfS1_S1_ii)
        /*0020*/ 	.word	0x0000001f


	//----- nvinfo : EIATTR_FRAME_SIZE
	.align		4
.L_15:
        /*0024*/ 	.byte	0x04, 0x11
        /*0026*/ 	.short	(.L_17 - .L_16)
	.align		4
.L_16:
        /*0028*/ 	.word	index@($__internal_2_$__cuda_sm3x_div_rn_noftz_f32_slowpath)
        /*002c*/ 	.word	0x00000000


	//----- nvinfo : EIATTR_FRAME_SIZE
	.align		4
.L_17:
        /*0030*/ 	.byte	0x04, 0x11
        /*0032*/ 	.short	(.L_19 - .L_18)
	.align		4
.L_18:
        /*0034*/ 	.word	index@(_Z25layernorm_forward_kernel3PfS_S_PKfS1_S1_ii)
        /*0038*/ 	.word	0x00000000


	//----- nvinfo : EIATTR_REGCOUNT
	.align		4
.L_19:
        /*003c*/ 	.byte	0x04, 0x2f
        /*003e*/ 	.short	(.L_21 - .L_20)
	.align		4
.L_20:
        /*0040*/ 	.word	index@(_Z14permute_kernelPfS_S_PKfiiii)
        /*0044*/ 	.word	0x00000012


	//----- nvinfo : EIATTR_FRAME_SIZE
	.align		4
.L_21:
        /*0048*/ 	.byte	0x04, 0x11
        /*004a*/ 	.short	(.L_23 - .L_22)
	.align		4
.L_22:
        /*004c*/ 	.word	index@(_Z14permute_kernelPfS_S_PKfiiii)
        /*0050*/ 	.word	0x00000000


	//----- nvinfo : EIATTR_REGCOUNT
	.align		4
.L_23:
        /*0054*/ 	.byte	0x04, 0x2f
        /*0056*/ 	.short	(.L_25 - .L_24)
	.align		4
.L_24:
        /*0058*/ 	.word	index@(_Z16unpermute_kernelPfS_iiii)
        /*005c*/ 	.word	0x00000012


	//----- nvinfo : EIATTR_FRAME_SIZE
	.align		4
.L_25:
        /*0060*/ 	.byte	0x04, 0x11
        /*0062*/ 	.short	(.L_27 - .L_26)
	.align		4
.L_26:
        /*0064*/ 	.word	index@(_Z16unpermute_kernelPfS_iiii)
        /*0068*/ 	.word	0x00000000


	//----- nvinfo : EIATTR_REGCOUNT
	.align		4
.L_27:
        /*006c*/ 	.byte	0x04, 0x2f
        /*006e*/ 	.short	(.L_29 - .L_28)
	.align		4
.L_28:
        /*0070*/ 	.word	index@(_Z12scale_kernelPffiii)
        /*0074*/ 	.word	0x00000010


	//----- nvinfo : EIATTR_FRAME_SIZE
	.align		4
.L_29:
        /*0078*/ 	.byte	0x04, 0x11
        /*007a*/ 	.short	(.L_31 - .L_30)
	.align		4
.L_30:
        /*007c*/ 	.word	index@(_Z12scale_kernelPffiii)
        /*0080*/ 	.word	0x00000000


	//----- nvinfo : EIATTR_REGCOUNT
	.align		4
.L_31:
        /*0084*/ 	.byte	0x04, 0x2f
        /*0086*/ 	.short	(.L_33 - .L_32)
	.align		4
.L_32:
        /*0088*/ 	.word	index@(_Z29softmax_forward_kernel5_scalePfS_fiii)
        /*008c*/ 	.word	0x0000001c


	//----- nvinfo : EIATTR_FRAME_SIZE
	.align		4
.L_33:
        /*0090*/ 	.byte	0x04, 0x11
        /*0092*/ 	.short	(.L_35 - .L_34)
	.align		4
.L_34:
        /*0094*/ 	.word	index@($__internal_1_$__cuda_sm3x_div_rn_noftz_f32_slowpath)
        /*0098*/ 	.word	0x00000000


	//----- nvinfo : EIATTR_FRAME_SIZE
	.align		4
.L_35:
        /*009c*/ 	.byte	0x04, 0x11
        /*009e*/ 	.short	(.L_37 - .L_36)
	.align		4
.L_36:
        /*00a0*/ 	.word	index@(_Z29softmax_forward_kernel5_scalePfS_fiii)
        /*00a4*/ 	.word	0x00000000


	//----- nvinfo : EIATTR_REGCOUNT
	.align		4
.L_37:
        /*00a8*/ 	.byte	0x04, 0x2f
        /*00aa*/ 	.short	(.L_39 - .L_38)
	.align		4
.L_38:
        /*00ac*/ 	.word	index@(_Z30softmax_forward_kernel6_largeCPfS_ii)
        /*00b0*/ 	.word	0x00000028


	//----- nvinfo : EIATTR_FRAME_SIZE
	.align		4
.L_39:
        /*00b4*/ 	.byte	0x04, 0x11
        /*00b6*/ 	.short	(.L_41 - .L_40)
	.align		4
.L_40:
        /*00b8*/ 	.word	index@($__internal_0_$__cuda_sm3x_div_rn_noftz_f32_slowpath)
        /*00bc*/ 	.word	0x00000000


	//----- nvinfo : EIATTR_FRAME_SIZE
	.align		4
.L_41:
        /*00c0*/ 	.byte	0x04, 0x11
        /*00c2*/ 	.short	(.L_43 - .L_42)
	.align		4
.L_42:
        /*00c4*/ 	.word	index@(_Z30softmax_forward_kernel6_largeCPfS_ii)
        /*00c8*/ 	.word	0x00000000


	//----- nvinfo : EIATTR_REGCOUNT
	.align		4
.L_43:
        /*00cc*/ 	.byte	0x04, 0x2f
        /*00ce*/ 	.short	(.L_45 - .L_44)
	.align		4
.L_44:
        /*00d0*/ 	.word	index@(_Z23residual_forward_kernelPfS_S_i)
        /*00d4*/ 	.word	0x0000000c


	//----- nvinfo : EIATTR_FRAME_SIZE
	.align		4
.L_45:
        /*00d8*/ 	.byte	0x04, 0x11
        /*00da*/ 	.short	(.L_47 - .L_46)
	.align		4
.L_46:
        /*00dc*/ 	.word	index@(_Z23residual_forward_kernelPfS_S_i)
        /*00e0*/ 	.word	0x00000000


	//----- nvinfo : EIATTR_REGCOUNT
	.align		4
.L_47:
        /*00e4*/ 	.byte	0x04, 0x2f
        /*00e6*/ 	.short	(.L_49 - .L_48)
	.align		4
.L_48:
        /*00e8*/ 	.word	index@(_Z11gelu_kernelPfPKfi)
        /*00ec*/ 	.word	0x0000000e


	//----- nvinfo : EIATTR_FRAME_SIZE
	.align		4
.L_49:
        /*00f0*/ 	.byte	0x04, 0x11
        /*00f2*/ 	.short	(.L_51 - .L_50)
	.align		4
.L_50:
        /*00f4*/ 	.word	index@(_Z11gelu_kernelPfPKfi)
        /*00f8*/ 	.word	0x00000000


	//----- nvinfo : EIATTR_REGCOUNT
	.align		4
.L_51:
        /*00fc*/ 	.byte	0x04, 0x2f
        /*00fe*/ 	.short	(.L_53 - .L_52)
	.align		4
.L_52:
        /*0100*/ 	.word	index@(_Z28crossentropy_forward_kernel1PfS_Piiii)
        /*0104*/ 	.word	0x0000000e


	//----- nvinfo : EIATTR_FRAME_SIZE
	.align		4
.L_53:
        /*0108*/ 	.byte	0x04, 0x11
        /*010a*/ 	.short	(.L_55 - .L_54)
	.align		4
.L_54:
        /*010c*/ 	.word	index@(_Z28crossentropy_forward_kernel1PfS_Piiii)
        /*0110*/ 	.word	0x00000000


	//----- nvinfo : EIATTR_MIN_STACK_SIZE
	.align		4
.L_55:
        /*0114*/ 	.byte	0x04, 0x12
        /*0116*/ 	.short	(.L_57 - .L_56)
	.align		4
.L_56:
        /*0118*/ 	.word	index@(_Z28crossentropy_forward_kernel1PfS_Piiii)
        /*011c*/ 	.word	0x00000000


	//----- nvinfo : EIATTR_MIN_STACK_SIZE
	.align		4
.L_57:
        /*0120*/ 	.byte	0x04, 0x12
        /*0122*/ 	.short	(.L_59 - .L_58)
	.align		4
.L_58:
        /*0124*/ 	.word	index@(_Z11gelu_kernelPfPKfi)
        /*0128*/ 	.word	0x00000000


	//----- nvinfo : EIATTR_MIN_STACK_SIZE
	.align		4
.L_59:
        /*012c*/ 	.byte	0x04, 0x12
        /*012e*/ 	.short	(.L_61 - .L_60)
	.align		4
.L_60:
        /*0130*/ 	.word	index@(_Z23residual_forward_kernelPfS_S_i)
        /*0134*/ 	.word	0x00000000


	//----- nvinfo : EIATTR_MIN_STACK_SIZE
	.align		4
.L_61:
        /*0138*/ 	.byte	0x04, 0x12
        /*013a*/ 	.short	(.L_63 - .L_62)
	.align		4
.L_62:
        /*013c*/ 	.word	index@(_Z30softmax_forward_kernel6_largeCPfS_ii)
        /*0140*/ 	.word	0x00000000


	//----- nvinfo : EIATTR_MIN_STACK_SIZE
	.align		4
.L_63:
        /*0144*/ 	.byte	0x04, 0x12
        /*0146*/ 	.short	(.L_65 - .L_64)
	.align		4
.L_64:
        /*0148*/ 	.word	index@(_Z29softmax_forward_kernel5_scalePfS_fiii)
        /*014c*/ 	.word	0x00000000


	//----- nvinfo : EIATTR_MIN_STACK_SIZE
	.align		4
.L_65:
        /*0150*/ 	.byte	0x04, 0x12
        /*0152*/ 	.short	(.L_67 - .L_66)
	.align		4
.L_66:
        /*0154*/ 	.word	index@(_Z12scale_kernelPffiii)
        /*0158*/ 	.word	0x00000000


	//----- nvinfo : EIATTR_MIN_STACK_SIZE
	.align		4
.L_67:
        /*015c*/ 	.byte	0x04, 0x12
        /*015e*/ 	.short	(.L_69 - .L_68)
	.align		4
.L_68:
        /*0160*/ 	.word	index@(_Z16unpermute_kernelPfS_iiii)
        /*0164*/ 	.word	0x00000000


	//----- nvinfo : EIATTR_MIN_STACK_SIZE
	.align		4
.L_69:
        /*0168*/ 	.byte	0x04, 0x12
        /*016a*/ 	.short	(.L_71 - .L_70)
	.align		4
.L_70:
        /*016c*/ 	.word	index@(_Z14permute_kernelPfS_S_PKfiiii)
        /*0170*/ 	.word	0x00000000


	//----- nvinfo : EIATTR_MIN_STACK_SIZE
	.align		4
.L_71:
        /*0174*/ 	.byte	0x04, 0x12
        /*0176*/ 	.short	(.L_73 - .L_72)
	.align		4
.L_72:
        /*0178*/ 	.word	index@(_Z25layernorm_forward_kernel3PfS_S_PKfS1_S1_ii)
        /*017c*/ 	.word	0x00000000


	//----- nvinfo : EIATTR_MIN_STACK_SIZE
	.align		4
.L_73:
        /*0180*/ 	.byte	0x04, 0x12
        /*0182*/ 	.short	(.L_75 - .L_74)
	.align		4
.L_74:
        /*0184*/ 	.word	index@(_Z23encoder_forward_kernel2PfPiS_S_iii)
        /*0188*/ 	.word	0x00000000
.L_75:


//--------------------- .nv.compat                --------------------------
	.section	.nv.compat,"",@"SHT_CUDA_COMPAT_INFO"
	.align	4
        /*0000*/ 	.byte	0x02, 0x09, 0x00, 0x00, 0x02, 0x02, 0x01, 0x00, 0x02, 0x05, 0x05, 0x00, 0x03, 0x07, 0x01, 0x01
        /*0010*/ 	.byte	0x02, 0x03, 0x00, 0x00, 0x02, 0x06, 0x01, 0x00, 0x04, 0x0b, 0x08, 0x00, 0x01, 0x00, 0x00, 0x00
        /*0020*/ 	.byte	0x00, 0x00, 0x00, 0x00


//--------------------- .nv.info._Z28crossentropy_forward_kernel1PfS_Piiii --------------------------
	.section	.nv.info._Z28crossentropy_forward_kernel1PfS_Piiii,"",@"SHT_CUDA_INFO"
	.sectionflags	@""
	.align	4


	//----- nvinfo : EIATTR_CUDA_API_VERSION
	.align		4
        /*0000*/ 	.byte	0x04, 0x37
        /*0002*/ 	.short	(.L_77 - .L_76)
.L_76:
        /*0004*/ 	.word	0x00000082


	//----- nvinfo : EIATTR_KPARAM_INFO
	.align		4
.L_77:
        /*0008*/ 	.byte	0x04, 0x17
        /*000a*/ 	.short	(.L_79 - .L_78)
.L_78:
        /*000c*/ 	.word	0x00000000
        /*0010*/ 	.short	0x0005
        /*0012*/ 	.short	0x0020
        /*0014*/ 	.byte	0x00, 0xf0, 0x11, 0x00


	//----- nvinfo : EIATTR_KPARAM_INFO
	.align		4
.L_79:
        /*0018*/ 	.byte	0x04, 0x17
        /*001a*/ 	.short	(.L_81 - .L_80)
.L_80:
        /*001c*/ 	.word	0x00000000
        /*0020*/ 	.short	0x0004
        /*0022*/ 	.short	0x001c
        /*0024*/ 	.byte	0x00, 0xf0, 0x11, 0x00


	//----- nvinfo : EIATTR_KPARAM_INFO
	.align		4
.L_81:
        /*0028*/ 	.byte	0x04, 0x17
        /*002a*/ 	.short	(.L_83 - .L_82)
.L_82:
        /*002c*/ 	.word	0x00000000
        /*0030*/ 	.short	0x0003
        /*0032*/ 	.short	0x0018
        /*0034*/ 	.byte	0x00, 0xf0, 0x11, 0x00


	//----- nvinfo : EIATTR_KPARAM_INFO
	.align		4
.L_83:
        /*0038*/ 	.byte	0x04, 0x17
        /*003a*/ 	.short	(.L_85 - .L_84)
.L_84:
        /*003c*/ 	.word	0x00000000
        /*0040*/ 	.short	0x0002
        /*0042*/ 	.short	0x0010
        /*0044*/ 	.byte	0x00, 0xf5, 0x21, 0x00


	//----- nvinfo : EIATTR_KPARAM_INFO
	.align		4
.L_85:
        /*0048*/ 	.byte	0x04, 0x17
        /*004a*/ 	.short	(.L_87 - .L_86)
.L_86:
        /*004c*/ 	.word	0x00000000
        /*0050*/ 	.short	0x0001
        /*0052*/ 	.short	0x0008
        /*0054*/ 	.byte	0x00, 0xf5, 0x21, 0x00


	//----- nvinfo : EIATTR_KPARAM_INFO
	.align		4
.L_87:
        /*0058*/ 	.byte	0x04, 0x17
        /*005a*/ 	.short	(.L_89 - .L_88)
.L_88:
        /*005c*/ 	.word	0x00000000
        /*0060*/ 	.short	0x0000
        /*0062*/ 	.short	0x0000
        /*0064*/ 	.byte	0x00, 0xf5, 0x21, 0x00


	//----- nvinfo : EIATTR_SPARSE_MMA_MASK
	.align		4
.L_89:
        /*0068*/ 	.byte	0x03, 0x50
        /*006a*/ 	.short	0x0000


	//----- nvinfo : EIATTR_MAXREG_COUNT
	.align		4
        /*006c*/ 	.byte	0x03, 0x1b
        /*006e*/ 	.short	0x00ff


	//----- nvinfo : EIATTR_MERCURY_ISA_VERSION
	.align		4
        /*0070*/ 	.byte	0x03, 0x5f
        /*0072*/ 	.short	0x0101


	//----- nvinfo : EIATTR_VRC_CTA_INIT_COUNT
	.align		4
        /*0074*/ 	.byte	0x02, 0x4a
	.zero		1
	.zero		1


	//----- nvinfo : EIATTR_EXIT_INSTR_OFFSETS
	.align		4
        /*0078*/ 	.byte	0x04, 0x1c
        /*007a*/ 	.short	(.L_91 - .L_90)


	//   ....[0]....
.L_90:
        /*007c*/ 	.word	0x00000080


	//   ....[1]....
        /*0080*/ 	.word	0x000004c0


	//----- nvinfo : EIATTR_CBANK_PARAM_SIZE
	.align		4
.L_91:
        /*0084*/ 	.byte	0x03, 0x19
        /*0086*/ 	.short	0x0024


	//----- nvinfo : EIATTR_PARAM_CBANK
	.align		4
        /*0088*/ 	.byte	0x04, 0x0a
        /*008a*/ 	.short	(.L_93 - .L_92)
	.align		4
.L_92:
        /*008c*/ 	.word	index@(.nv.constant0._Z28crossentropy_forward_kernel1PfS_Piiii)
        /*0090*/ 	.short	0x0380
        /*0092*/ 	.short	0x0024


	//----- nvinfo : EIATTR_SW_WAR
	.align		4
.L_93:
        /*0094*/ 	.byte	0x04, 0x36
        /*0096*/ 	.short	(.L_95 - .L_94)
.L_94:
        /*0098*/ 	.word	0x00000008
.L_95:


//--------------------- .nv.info._Z11gelu_kernelPfPKfi --------------------------
	.section	.nv.info._Z11gelu_kernelPfPKfi,"",@"SHT_CUDA_INFO"
	.sectionflags	@""
	.align	4


	//----- nvinfo : EIATTR_CUDA_API_VERSION
	.align		4
        /*0000*/ 	.byte	0x04, 0x37
        /*0002*/ 	.short	(.L_97 - .L_96)
.L_96:
        /*0004*/ 	.word	0x00000082


	//----- nvinfo : EIATTR_KPARAM_INFO
	.align		4
.L_97:
        /*0008*/ 	.byte	0x04, 0x17
        /*000a*/ 	.short	(.L_99 - .L_98)
.L_98:
        /*000c*/ 	.word	0x00000000
        /*0010*/ 	.short	0x0002
        /*0012*/ 	.short	0x0010
        /*0014*/ 	.byte	0x00, 0xf0, 0x11, 0x00


	//----- nvinfo : EIATTR_KPARAM_INFO
	.align		4
.L_99:
        /*0018*/ 	.byte	0x04, 0x17
        /*001a*/ 	.short	(.L_101 - .L_100)
.L_100:
        /*001c*/ 	.word	0x00000000
        /*0020*/ 	.short	0x0001
        /*0022*/ 	.short	0x0008
        /*0024*/ 	.byte	0x00, 0xf5, 0x21, 0x00


	//----- nvinfo : EIATTR_KPARAM_INFO
	.align		4
.L_101:
        /*0028*/ 	.byte	0x04, 0x17
        /*002a*/ 	.short	(.L_103 - .L_102)
.L_102:
        /*002c*/ 	.word	0x00000000
        /*0030*/ 	.short	0x0000
        /*0032*/ 	.short	0x0000
        /*0034*/ 	.byte	0x00, 0xf5, 0x21, 0x00


	//----- nvinfo : EIATTR_SPARSE_MMA_MASK
	.align		4
.L_103:
        /*0038*/ 	.byte	0x03, 0x50
        /*003a*/ 	.short	0x0000


	//----- nvinfo : EIATTR_MAXREG_COUNT
	.align		4
        /*003c*/ 	.byte	0x03, 0x1b
        /*003e*/ 	.short	0x00ff


	//----- nvinfo : EIATTR_MERCURY_ISA_VERSION
	.align		4
        /*0040*/ 	.byte	0x03, 0x5f
        /*0042*/ 	.short	0x0101


	//----- nvinfo : EIATTR_VRC_CTA_INIT_COUNT
	.align		4
        /*0044*/ 	.byte	0x02, 0x4a
	.zero		1
	.zero		1


	//----- nvinfo : EIATTR_EXIT_INSTR_OFFSETS
	.align		4
        /*0048*/ 	.byte	0x04, 0x1c
        /*004a*/ 	.short	(.L_105 - .L_104)


	//   ....[0]....
.L_104:
        /*004c*/ 	.word	0x00000070


	//   ....[1]....
        /*0050*/ 	.word	0x00000270


	//----- nvinfo : EIATTR_CBANK_PARAM_SIZE
	.align		4
.L_105:
        /*0054*/ 	.byte	0x03, 0x19
        /*0056*/ 	.short	0x0014


	//----- nvinfo : EIATTR_PARAM_CBANK
	.align		4
        /*0058*/ 	.byte	0x04, 0x0a
        /*005a*/ 	.short	(.L_107 - .L_106)
	.align		4
.L_106:
        /*005c*/ 	.word	index@(.nv.constant0._Z11gelu_kernelPfPKfi)
        /*0060*/ 	.short	0x0380
        /*0062*/ 	.short	0x0014


	//----- nvinfo : EIATTR_SW_WAR
	.align		4
.L_107:
        /*0064*/ 	.byte	0x04, 0x36
        /*0066*/ 	.short	(.L_109 - .L_108)
.L_108:
        /*0068*/ 	.word	0x00000008
.L_109:


//--------------------- .nv.info._Z23residual_forward_kernelPfS_S_i --------------------------
	.section	.nv.info._Z23residual_forward_kernelPfS_S_i,"",@"SHT_CUDA_INFO"
	.sectionflags	@""
	.align	4


	//----- nvinfo : EIATTR_CUDA_API_VERSION
	.align		4
        /*0000*/ 	.byte	0x04, 0x37
        /*0002*/ 	.short	(.L_111 - .L_110)
.L_110:
        /*0004*/ 	.word	0x00000082


	//----- nvinfo : EIATTR_KPARAM_INFO
	.align		4
.L_111:
        /*0008*/ 	.byte	0x04, 0x17
        /*000a*/ 	.short	(.L_113 - .L_112)
.L_112:
        /*000c*/ 	.word	0x00000000
        /*0010*/ 	.short	0x0003
        /*0012*/ 	.short	0x0018
        /*0014*/ 	.byte	0x00, 0xf0, 0x11, 0x00


	//----- nvinfo : EIATTR_KPARAM_INFO
	.align		4
.L_113:
        /*0018*/ 	.byte	0x04, 0x17
        /*001a*/ 	.short	(.L_115 - .L_114)
.L_114:
        /*001c*/ 	.word	0x00000000
        /*0020*/ 	.short	0x0002
        /*0022*/ 	.short	0x0010
        /*0024*/ 	.byte	0x00, 0xf5, 0x21, 0x00


	//----- nvinfo : EIATTR_KPARAM_INFO
	.align		4
.L_115:
        /*0028*/ 	.byte	0x04, 0x17
        /*002a*/ 	.short	(.L_117 - .L_116)
.L_116:
        /*002c*/ 	.word	0x00000000
        /*0030*/ 	.short	0x0001
        /*0032*/ 	.short	0x0008
        /*0034*/ 	.byte	0x00, 0xf5, 0x21, 0x00


	//----- nvinfo : EIATTR_KPARAM_INFO
	.align		4
.L_117:
        /*0038*/ 	.byte	0x04, 0x17
        /*003a*/ 	.short	(.L_119 - .L_118)
.L_118:
        /*003c*/ 	.word	0x00000000
        /*0040*/ 	.short	0x0000
        /*0042*/ 	.short	0x0000
        /*0044*/ 	.byte	0x00, 0xf5, 0x21, 0x00


	//----- nvinfo : EIATTR_SPARSE_MMA_MASK
	.align		4
.L_119:
        /*0048*/ 	.byte	0x03, 0x50
        /*004a*/ 	.short	0x0000


	//----- nvinfo : EIATTR_MAXREG_COUNT
	.align		4
        /*004c*/ 	.byte	0x03, 0x1b
        /*004e*/ 	.short	0x00ff


	//----- nvinfo : EIATTR_MERCURY_ISA_VERSION
	.align		4
        /*0050*/ 	.byte	0x03, 0x5f
        /*0052*/ 	.short	0x0101


	//----- nvinfo : EIATTR_VRC_CTA_INIT_COUNT
	.align		4
        /*0054*/ 	.byte	0x02, 0x4a
	.zero		1
	.zero		1


	//----- nvinfo : EIATTR_EXIT_INSTR_OFFSETS
	.align		4
        /*0058*/ 	.byte	0x04, 0x1c
        /*005a*/ 	.short	(.L_121 - .L_120)


	//   ....[0]....
.L_120:
        /*005c*/ 	.word	0x00000070


	//   ....[1]....
        /*0060*/ 	.word	0x00000130


	//----- nvinfo : EIATTR_CBANK_PARAM_SIZE
	.align		4
.L_121:
        /*0064*/ 	.byte	0x03, 0x19
        /*0066*/ 	.short	0x001c


	//----- nvinfo : EIATTR_PARAM_CBANK
	.align		4
        /*0068*/ 	.byte	0x04, 0x0a
        /*006a*/ 	.short	(.L_123 - .L_122)
	.align		4
.L_122:
        /*006c*/ 	.word	index@(.nv.constant0._Z23residual_forward_kernelPfS_S_i)
        /*0070*/ 	.short	0x0380
        /*0072*/ 	.short	0x001c


	//----- nvinfo : EIATTR_SW_WAR
	.align		4
.L_123:
        /*0074*/ 	.byte	0x04, 0x36
        /*0076*/ 	.short	(.L_125 - .L_124)
.L_124:
        /*0078*/ 	.word	0x00000008
.L_125:


//--------------------- .nv.info._Z30softmax_forward_kernel6_largeCPfS_ii --------------------------
	.section	.nv.info._Z30softmax_forward_kernel6_largeCPfS_ii,"",@"SHT_CUDA_INFO"
	.sectionflags	@""
	.align	4


	//----- nvinfo : EIATTR_CUDA_API_VERSION
	.align		4
        /*0000*/ 	.byte	0x04, 0x37
        /*0002*/ 	.short	(.L_127 - .L_126)
.L_126:
        /*0004*/ 	.word	0x00000082


	//----- nvinfo : EIATTR_KPARAM_INFO
	.align		4
.L_127:
        /*0008*/ 	.byte	0x04, 0x17
        /*000a*/ 	.short	(.L_129 - .L_128)
.L_128:
        /*000c*/ 	.word	0x00000000
        /*0010*/ 	.short	0x0003
        /*0012*/ 	.short	0x0014
        /*0014*/ 	.byte	0x00, 0xf0, 0x11, 0x00


	//----- nvinfo : EIATTR_KPARAM_INFO
	.align		4
.L_129:
        /*0018*/ 	.byte	0x04, 0x17
        /*001a*/ 	.short	(.L_131 - .L_130)
.L_130:
        /*001c*/ 	.word	0x00000000
        /*0020*/ 	.short	0x0002
        /*0022*/ 	.short	0x0010
        /*0024*/ 	.byte	0x00, 0xf0, 0x11, 0x00


	//----- nvinfo : EIATTR_KPARAM_INFO
	.align		4
.L_131:
        /*0028*/ 	.byte	0x04, 0x17
        /*002a*/ 	.short	(.L_133 - .L_132)
.L_132:
        /*002c*/ 	.word	0x00000000
        /*0030*/ 	.short	0x0001
        /*0032*/ 	.short	0x0008
        /*0034*/ 	.byte	0x00, 0xf5, 0x21, 0x00


	//----- nvinfo : EIATTR_KPARAM_INFO
	.align		4
.L_133:
        /*0038*/ 	.byte	0x04, 0x17
        /*003a*/ 	.short	(.L_135 - .L_134)
.L_134:
        /*003c*/ 	.word	0x00000000
        /*0040*/ 	.short	0x0000
        /*0042*/ 	.short	0x0000
        /*0044*/ 	.byte	0x00, 0xf5, 0x21, 0x00


	//----- nvinfo : EIATTR_SPARSE_MMA_MASK
	.align		4
.L_135:
        /*0048*/ 	.byte	0x03, 0x50
        /*004a*/ 	.short	0x0000


	//----- nvinfo : EIATTR_MAXREG_COUNT
	.align		4
        /*004c*/ 	.byte	0x03, 0x1b
        /*004e*/ 	.short	0x00ff


	//----- nvinfo : EIATTR_NUM_BARRIERS
	.align		4
        /*0050*/ 	.byte	0x02, 0x4c
        /*0052*/ 	.byte	0x01
	.zero		1


	//----- nvinfo : EIATTR_MERCURY_ISA_VERSION
	.align		4
        /*0054*/ 	.byte	0x03, 0x5f
        /*0056*/ 	.short	0x0101


	//----- nvinfo : EIATTR_COOP_GROUP_MASK_REGIDS
	.align		4
        /*0058*/ 	.byte	0x04, 0x29
        /*005a*/ 	.short	(.L_137 - .L_136)


	//   ....[0]....
.L_136:
        /*005c*/ 	.word	0xffffffff


	//   ....[1]....
        /*0060*/ 	.word	0xffffffff


	//   ....[2]....
        /*0064*/ 	.word	0xffffffff


	//   ....[3]....
        /*0068*/ 	.word	0xffffffff


	//   ....[4]....
        /*006c*/ 	.word	0xffffffff


	//   ....[5]....
        /*0070*/ 	.word	0xffffffff


	//   ....[6]....
        /*0074*/ 	.word	0xffffffff


	//   ....[7]....
        /*0078*/ 	.word	0xffffffff


	//   ....[8]....
        /*007c*/ 	.word	0xffffffff


	//   ....[9]....
        /*0080*/ 	.word	0xffffffff


	//----- nvinfo : EIATTR_COOP_GROUP_INSTR_OFFSETS
	.align		4
.L_137:
        /*0084*/ 	.byte	0x04, 0x28
        /*0086*/ 	.short	(.L_139 - .L_138)


	//   ....[0]....
.L_138:
        /*0088*/ 	.word	0x00000580


	//   ....[1]....
        /*008c*/ 	.word	0x000005d0


	//   ....[2]....
        /*0090*/ 	.word	0x000005f0


	//   ....[3]....
        /*0094*/ 	.word	0x00000610


	//   ....[4]....
        /*0098*/ 	.word	0x00000630


	//   ....[5]....
        /*009c*/ 	.word	0x00001b10


	//   ....[6]....
        /*00a0*/ 	.word	0x00001b70


	//   ....[7]....
        /*00a4*/ 	.word	0x00001bd0


	//   ....[8]....
        /*00a8*/ 	.word	0x00001c10


	//   ....[9]....
        /*00ac*/ 	.word	0x00001c30


	//----- nvinfo : EIATTR_VRC_CTA_INIT_COUNT
	.align		4
.L_139:
        /*00b0*/ 	.byte	0x02, 0x4a
	.zero		1
	.zero		1


	//----- nvinfo : EIATTR_EXIT_INSTR_OFFSETS
	.align		4
        /*00b4*/ 	.byte	0x04, 0x1c
        /*00b6*/ 	.short	(.L_141 - .L_140)


	//   ....[0]....
.L_140:
        /*00b8*/ 	.word	0x00000100


	//   ....[1]....
        /*00bc*/ 	.word	0x00003120


	//----- nvinfo : EIATTR_CRS_STACK_SIZE
	.align		4
.L_141:
        /*00c0*/ 	.byte	0x04, 0x1e
        /*00c2*/ 	.short	(.L_143 - .L_142)
.L_142:
        /*00c4*/ 	.word	0x00000000


	//----- nvinfo : EIATTR_CBANK_PARAM_SIZE
	.align		4
.L_143:
        /*00c8*/ 	.byte	0x03, 0x19
        /*00ca*/ 	.short	0x0018


	//----- nvinfo : EIATTR_PARAM_CBANK
	.align		4
        /*00cc*/ 	.byte	0x04, 0x0a
        /*00ce*/ 	.short	(.L_145 - .L_144)
	.align		4
.L_144:
        /*00d0*/ 	.word	index@(.nv.constant0._Z30softmax_forward_kernel6_largeCPfS_ii)
        /*00d4*/ 	.short	0x0380
        /*00d6*/ 	.short	0x0018


	//----- nvinfo : EIATTR_SW_WAR
	.align		4
.L_145:
        /*00d8*/ 	.byte	0x04, 0x36
        /*00da*/ 	.short	(.L_147 - .L_146)
.L_146:
        /*00dc*/ 	.word	0x00000008
.L_147:


//--------------------- .nv.info._Z29softmax_forward_kernel5_scalePfS_fiii --------------------------
	.section	.nv.info._Z29softmax_forward_kernel5_scalePfS_fiii,"",@"SHT_CUDA_INFO"
	.sectionflags	@""
	.align	4


	//----- nvinfo : EIATTR_CUDA_API_VERSION
	.align		4
        /*0000*/ 	.byte	0x04, 0x37
        /*0002*/ 	.short	(.L_149 - .L_148)
.L_148:
        /*0004*/ 	.word	0x00000082


	//----- nvinfo : EIATTR_KPARAM_INFO
	.align		4
.L_149:
        /*0008*/ 	.byte	0x04, 0x17
        /*000a*/ 	.short	(.L_151 - .L_150)
.L_150:
        /*000c*/ 	.word	0x00000000
        /*0010*/ 	.short	0x0005
        /*0012*/ 	.short	0x001c
        /*0014*/ 	.byte	0x00, 0xf0, 0x11, 0x00


	//----- nvinfo : EIATTR_KPARAM_INFO
	.align		4
.L_151:
        /*0018*/ 	.byte	0x04, 0x17
        /*001a*/ 	.short	(.L_153 - .L_152)
.L_152:
        /*001c*/ 	.word	0x00000000
        /*0020*/ 	.short	0x0004
        /*0022*/ 	.short	0x0018
        /*0024*/ 	.byte	0x00, 0xf0, 0x11, 0x00


	//----- nvinfo : EIATTR_KPARAM_INFO
	.align		4
.L_153:
        /*0028*/ 	.byte	0x04, 0x17
        /*002a*/ 	.short	(.L_155 - .L_154)
.L_154:
        /*002c*/ 	.word	0x00000000
        /*0030*/ 	.short	0x0003
        /*0032*/ 	.short	0x0014
        /*0034*/ 	.byte	0x00, 0xf0, 0x11, 0x00


	//----- nvinfo : EIATTR_KPARAM_INFO
	.align		4
.L_155:
        /*0038*/ 	.byte	0x04, 0x17
        /*003a*/ 	.short	(.L_157 - .L_156)
.L_156:
        /*003c*/ 	.word	0x00000000
        /*0040*/ 	.short	0x0002
        /*0042*/ 	.short	0x0010
        /*0044*/ 	.byte	0x00, 0xf0, 0x11, 0x00


	//----- nvinfo : EIATTR_KPARAM_INFO
	.align		4
.L_157:
        /*0048*/ 	.byte	0x04, 0x17
        /*004a*/ 	.short	(.L_159 - .L_158)
.L_158:
        /*004c*/ 	.word	0x00000000
        /*0050*/ 	.short	0x0001
        /*0052*/ 	.short	0x0008
        /*0054*/ 	.byte	0x00, 0xf5, 0x21, 0x00


	//----- nvinfo : EIATTR_KPARAM_INFO
	.align		4
.L_159:
        /*0058*/ 	.byte	0x04, 0x17
        /*005a*/ 	.short	(.L_161 - .L_160)
.L_160:
        /*005c*/ 	.word	0x00000000
        /*0060*/ 	.short	0x0000
        /*0062*/ 	.short	0x0000
        /*0064*/ 	.byte	0x00, 0xf5, 0x21, 0x00


	//----- nvinfo : EIATTR_SPARSE_MMA_MASK
	.align		4
.L_161:
        /*0068*/ 	.byte	0x03, 0x50
        /*006a*/ 	.short	0x0000


	//----- nvinfo : EIATTR_MAXREG_COUNT
	.align		4
        /*006c*/ 	.byte	0x03, 0x1b
        /*006e*/ 	.short	0x00ff


	//----- nvinfo : EIATTR_NUM_BARRIERS
	.align		4
        /*0070*/ 	.byte	0x02, 0x4c
        /*0072*/ 	.byte	0x01
	.zero		1


	//----- nvinfo : EIATTR_MERCURY_ISA_VERSION
	.align		4
        /*0074*/ 	.byte	0x03, 0x5f
        /*0076*/ 	.short	0x0101


	//----- nvinfo : EIATTR_COOP_GROUP_MASK_REGIDS
	.align		4
        /*0078*/ 	.byte	0x04, 0x29
        /*007a*/ 	.short	(.L_163 - .L_162)


	//   ....[0]....
.L_162:
        /*007c*/ 	.word	0xffffffff


	//   ....[1]....
        /*0080*/ 	.word	0xffffffff


	//   ....[2]....
        /*0084*/ 	.word	0xffffffff


	//   ....[3]....
        /*0088*/ 	.word	0xffffffff


	//   ....[4]....
        /*008c*/ 	.word	0xffffffff


	//   ....[5]....
        /*0090*/ 	.word	0xffffffff


	//   ....[6]....
        /*0094*/ 	.word	0xffffffff


	//   ....[7]....
        /*0098*/ 	.word	0xffffffff


	//   ....[8]....
        /*009c*/ 	.word	0xffffffff


	//   ....[9]....
        /*00a0*/ 	.word	0xffffffff


	//----- nvinfo : EIATTR_COOP_GROUP_INSTR_OFFSETS
	.align		4
.L_163:
        /*00a4*/ 	.byte	0x04, 0x28
        /*00a6*/ 	.short	(.L_165 - .L_164)


	//   ....[0]....
.L_164:
        /*00a8*/ 	.word	0x00000940


	//   ....[1]....
        /*00ac*/ 	.word	0x000009c0


	//   ....[2]....
        /*00b0*/ 	.word	0x000009f0


	//   ....[3]....
        /*00b4*/ 	.word	0x00000a10


	//   ....[4]....
        /*00b8*/ 	.word	0x00000a30


	//   ....[5]....
        /*00bc*/ 	.word	0x000013e0


	//   ....[6]....
        /*00c0*/ 	.word	0x00001430


	//   ....[7]....
        /*00c4*/ 	.word	0x00001450


	//   ....[8]....
        /*00c8*/ 	.word	0x00001470


	//   ....[9]....
        /*00cc*/ 	.word	0x00001490


	//----- nvinfo : EIATTR_VRC_CTA_INIT_COUNT
	.align		4
.L_165:
        /*00d0*/ 	.byte	0x02, 0x4a
	.zero		1
	.zero		1


	//----- nvinfo : EIATTR_EXIT_INSTR_OFFSETS
	.align		4
        /*00d4*/ 	.byte	0x04, 0x1c
        /*00d6*/ 	.short	(.L_167 - .L_166)


	//   ....[0]....
.L_166:
        /*00d8*/ 	.word	0x00000030


	//   ....[1]....
        /*00dc*/ 	.word	0x00000220


	//   ....[2]....
        /*00e0*/ 	.word	0x00001810


	//----- nvinfo : EIATTR_CRS_STACK_SIZE
	.align		4
.L_167:
        /*00e4*/ 	.byte	0x04, 0x1e
        /*00e6*/ 	.short	(.L_169 - .L_168)
.L_168:
        /*00e8*/ 	.word	0x00000000


	//----- nvinfo : EIATTR_CBANK_PARAM_SIZE
	.align		4
.L_169:
        /*00ec*/ 	.byte	0x03, 0x19
        /*00ee*/ 	.short	0x0020


	//----- nvinfo : EIATTR_PARAM_CBANK
	.align		4
        /*00f0*/ 	.byte	0x04, 0x0a
        /*00f2*/ 	.short	(.L_171 - .L_170)
	.align		4
.L_170:
        /*00f4*/ 	.word	index@(.nv.constant0._Z29softmax_forward_kernel5_scalePfS_fiii)
        /*00f8*/ 	.short	0x0380
        /*00fa*/ 	.short	0x0020


	//----- nvinfo : EIATTR_SW_WAR
	.align		4
.L_171:
        /*00fc*/ 	.byte	0x04, 0x36
        /*00fe*/ 	.short	(.L_173 - .L_172)
.L_172:
        /*0100*/ 	.word	0x00000008
.L_173:


//--------------------- .nv.info._Z12scale_kernelPffiii --------------------------
	.section	.nv.info._Z12scale_kernelPffiii,"",@"SHT_CUDA_INFO"
	.sectionflags	@""
	.align	4


	//----- nvinfo : EIATTR_CUDA_API_VERSION
	.align		4
        /*0000*/ 	.byte	0x04, 0x37
        /*0002*/ 	.short	(.L_175 - .L_174)
.L_174:
        /*0004*/ 	.word	0x00000082


	//----- nvinfo : EIATTR_KPARAM_INFO
	.align		4
.L_175:
        /*0008*/ 	.byte	0x04, 0x17
        /*000a*/ 	.short	(.L_177 - .L_176)
.L_176:
        /*000c*/ 	.word	0x00000000
        /*0010*/ 	.short	0x0004
        /*0012*/ 	.short	0x0014
        /*0014*/ 	.byte	0x00, 0xf0, 0x11, 0x00


	//----- nvinfo : EIATTR_KPARAM_INFO
	.align		4
.L_177:
        /*0018*/ 	.byte	0x04, 0x17
        /*001a*/ 	.short	(.L_179 - .L_178)
.L_178:
        /*001c*/ 	.word	0x00000000
        /*0020*/ 	.short	0x0003
        /*0022*/ 	.short	0x0010
        /*0024*/ 	.byte	0x00, 0xf0, 0x11, 0x00


	//----- nvinfo : EIATTR_KPARAM_INFO
	.align		4
.L_179:
        /*0028*/ 	.byte	0x04, 0x17
        /*002a*/ 	.short	(.L_181 - .L_180)
.L_180:
        /*002c*/ 	.word	0x00000000
        /*0030*/ 	.short	0x0002
        /*0032*/ 	.short	0x000c
        /*0034*/ 	.byte	0x00, 0xf0, 0x11, 0x00


	//----- nvinfo : EIATTR_KPARAM_INFO
	.align		4
.L_181:
        /*0038*/ 	.byte	0x04, 0x17
        /*003a*/ 	.short	(.L_183 - .L_182)
.L_182:
        /*003c*/ 	.word	0x00000000
        /*0040*/ 	.short	0x0001
        /*0042*/ 	.short	0x0008
        /*0044*/ 	.byte	0x00, 0xf0, 0x11, 0x00


	//----- nvinfo : EIATTR_KPARAM_INFO
	.align		4
.L_183:
        /*0048*/ 	.byte	0x04, 0x17
        /*004a*/ 	.short	(.L_185 - .L_184)
.L_184:
        /*004c*/ 	.word	0x00000000
        /*0050*/ 	.short	0x0000
        /*0052*/ 	.short	0x0000
        /*0054*/ 	.byte	0x00, 0xf5, 0x21, 0x00


	//----- nvinfo : EIATTR_SPARSE_MMA_MASK
	.align		4
.L_185:
        /*0058*/ 	.byte	0x03, 0x50
        /*005a*/ 	.short	0x0000


	//----- nvinfo : EIATTR_MAXREG_COUNT
	.align		4
        /*005c*/ 	.byte	0x03, 0x1b
        /*005e*/ 	.short	0x00ff


	//----- nvinfo : EIATTR_MERCURY_ISA_VERSION
	.align		4
        /*0060*/ 	.byte	0x03, 0x5f
        /*0062*/ 	.short	0x0101


	//----- nvinfo : EIATTR_VRC_CTA_INIT_COUNT
	.align		4
        /*0064*/ 	.byte	0x02, 0x4a
	.zero		1
	.zero		1


	//----- nvinfo : EIATTR_EXIT_INSTR_OFFSETS
	.align		4
        /*0068*/ 	.byte	0x04, 0x1c
        /*006a*/ 	.short	(.L_187 - .L_186)


	//   ....[0]....
.L_186:
        /*006c*/ 	.word	0x000000b0


	//   ....[1]....
        /*0070*/ 	.word	0x000005d0


	//   ....[2]....
        /*0074*/ 	.word	0x00000640


	//----- nvinfo : EIATTR_CBANK_PARAM_SIZE
	.align		4
.L_187:
        /*0078*/ 	.byte	0x03, 0x19
        /*007a*/ 	.short	0x0018


	//----- nvinfo : EIATTR_PARAM_CBANK
	.align		4
        /*007c*/ 	.byte	0x04, 0x0a
        /*007e*/ 	.short	(.L_189 - .L_188)
	.align		4
.L_188:
        /*0080*/ 	.word	index@(.nv.constant0._Z12scale_kernelPffiii)
        /*0084*/ 	.short	0x0380
        /*0086*/ 	.short	0x0018


	//----- nvinfo : EIATTR_SW_WAR
	.align		4
.L_189:
        /*0088*/ 	.byte	0x04, 0x36
        /*008a*/ 	.short	(.L_191 - .L_190)
.L_190:
        /*008c*/ 	.word	0x00000008
.L_191:


//--------------------- .nv.info._Z16unpermute_kernelPfS_iiii --------------------------
	.section	.nv.info._Z16unpermute_kernelPfS_iiii,"",@"SHT_CUDA_INFO"
	.sectionflags	@""
	.align	4


	//----- nvinfo : EIATTR_CUDA_API_VERSION
	.align		4
        /*0000*/ 	.byte	0x04, 0x37
        /*0002*/ 	.short	(.L_193 - .L_192)
.L_192:
        /*0004*/ 	.word	0x00000082


	//----- nvinfo : EIATTR_KPARAM_INFO
	.align		4
.L_193:
        /*0008*/ 	.byte	0x04, 0x17
        /*000a*/ 	.short	(.L_195 - .L_194)
.L_194:
        /*000c*/ 	.word	0x00000000
        /*0010*/ 	.short	0x0005
        /*0012*/ 	.short	0x001c
        /*0014*/ 	.byte	0x00, 0xf0, 0x11, 0x00


	//----- nvinfo : EIATTR_KPARAM_INFO
	.align		4
.L_195:
        /*0018*/ 	.byte	0x04, 0x17
        /*001a*/ 	.short	(.L_197 - .L_196)
.L_196:
        /*001c*/ 	.word	0x00000000
        /*0020*/ 	.short	0x0004
        /*0022*/ 	.short	0x0018
        /*0024*/ 	.byte	0x00, 0xf0, 0x11, 0x00


	//----- nvinfo : EIATTR_KPARAM_INFO
	.align		4
.L_197:
        /*0028*/ 	.byte	0x04, 0x17
        /*002a*/ 	.short	(.L_199 - .L_198)
.L_198:
        /*002c*/ 	.word	0x00000000
        /*0030*/ 	.short	0x0003
        /*0032*/ 	.short	0x0014
        /*0034*/ 	.byte	0x00, 0xf0, 0x11, 0x00


	//----- nvinfo : EIATTR_KPARAM_INFO
	.align		4
.L_199:
        /*0038*/ 	.byte	0x04, 0x17
        /*003a*/ 	.short	(.L_201 - .L_200)
.L_200:
        /*003c*/ 	.word	0x00000000
        /*0040*/ 	.short	0x0002
        /*0042*/ 	.short	0x0010
        /*0044*/ 	.byte	0x00, 0xf0, 0x11, 0x00


	//----- nvinfo : EIATTR_KPARAM_INFO
	.align		4
.L_201:
        /*0048*/ 	.byte	0x04, 0x17
        /*004a*/ 	.short	(.L_203 - .L_202)
.L_202:
        /*004c*/ 	.word	0x00000000
        /*0050*/ 	.short	0x0001
        /*0052*/ 	.short	0x0008
        /*0054*/ 	.byte	0x00, 0xf5, 0x21, 0x00


	//----- nvinfo : EIATTR_KPARAM_INFO
	.align		4
.L_203:
        /*0058*/ 	.byte	0x04, 0x17
        /*005a*/ 	.short	(.L_205 - .L_204)
.L_204:
        /*005c*/ 	.word	0x00000000
        /*0060*/ 	.short	0x0000
        /*0062*/ 	.short	0x0000
        /*0064*/ 	.byte	0x00, 0xf5, 0x21, 0x00


	//----- nvinfo : EIATTR_SPARSE_MMA_MASK
	.align		4
.L_205:
        /*0068*/ 	.byte	0x03, 0x50
        /*006a*/ 	.short	0x0000


	//----- nvinfo : EIATTR_MAXREG_COUNT
	.align		4
        /*006c*/ 	.byte	0x03, 0x1b
        /*006e*/ 	.short	0x00ff


	//----- nvinfo : EIATTR_MERCURY_ISA_VERSION
	.align		4
        /*0070*/ 	.byte	0x03, 0x5f
        /*0072*/ 	.short	0x0101


	//----- nvinfo : EIATTR_VRC_CTA_INIT_COUNT
	.align		4
        /*0074*/ 	.byte	0x02, 0x4a
	.zero		1
	.zero		1


	//----- nvinfo : EIATTR_EXIT_INSTR_OFFSETS
	.align		4
        /*0078*/ 	.byte	0x04, 0x1c
        /*007a*/ 	.short	(.L_207 - .L_206)


	//   ....[0]....
.L_206:
        /*007c*/ 	.word	0x000000b0


	//   ....[1]....
        /*0080*/ 	.word	0x000006b0


	//----- nvinfo : EIATTR_CBANK_PARAM_SIZE
	.align		4
.L_207:
        /*0084*/ 	.byte	0x03, 0x19
        /*0086*/ 	.short	0x0020


	//----- nvinfo : EIATTR_PARAM_CBANK
	.align		4
        /*0088*/ 	.byte	0x04, 0x0a
        /*008a*/ 	.short	(.L_209 - .L_208)
	.align		4
.L_208:
        /*008c*/ 	.word	index@(.nv.constant0._Z16unpermute_kernelPfS_iiii)
        /*0090*/ 	.short	0x0380
        /*0092*/ 	.short	0x0020


	//----- nvinfo : EIATTR_SW_WAR
	.align		4
.L_209:
        /*0094*/ 	.byte	0x04, 0x36
        /*0096*/ 	.short	(.L_211 - .L_210)
.L_210:
        /*0098*/ 	.word	0x00000008
.L_211:


//--------------------- .nv.info._Z14permute_kernelPfS_S_PKfiiii --------------------------
	.section	.nv.info._Z14permute_kernelPfS_S_PKfiiii,"",@"SHT_CUDA_INFO"
	.sectionflags	@""
	.align	4


	//----- nvinfo : EIATTR_CUDA_API_VERSION
	.align		4
        /*0000*/ 	.byte	0x04, 0x37
        /*0002*/ 	.short	(.L_213 - .L_212)
.L_212:
        /*0004*/ 	.word	0x00000082


	//----- nvinfo : EIATTR_KPARAM_INFO
	.align		4
.L_213:
        /*0008*/ 	.byte	0x04, 0x17
        /*000a*/ 	.short	(.L_215 - .L_214)
.L_214:
        /*000c*/ 	.word	0x00000000
        /*0010*/ 	.short	0x0007
        /*0012*/ 	.short	0x002c
        /*0014*/ 	.byte	0x00, 0xf0, 0x11, 0x00


	//----- nvinfo : EIATTR_KPARAM_INFO
	.align		4
.L_215:
        /*0018*/ 	.byte	0x04, 0x17
        /*001a*/ 	.short	(.L_217 - .L_216)
.L_216:
        /*001c*/ 	.word	0x00000000
        /*0020*/ 	.short	0x0006
        /*0022*/ 	.short	0x0028
        /*0024*/ 	.byte	0x00, 0xf0, 0x11, 0x00


	//----- nvinfo : EIATTR_KPARAM_INFO
	.align		4
.L_217:
        /*0028*/ 	.byte	0x04, 0x17
        /*002a*/ 	.short	(.L_219 - .L_218)
.L_218:
        /*002c*/ 	.word	0x00000000
        /*0030*/ 	.short	0x0005
        /*0032*/ 	.short	0x0024
        /*0034*/ 	.byte	0x00, 0xf0, 0x11, 0x00


	//----- nvinfo : EIATTR_KPARAM_INFO
	.align		4
.L_219:
        /*0038*/ 	.byte	0x04, 0x17
        /*003a*/ 	.short	(.L_221 - .L_220)
.L_220:
        /*003c*/ 	.word	0x00000000
        /*0040*/ 	.short	0x0004
        /*0042*/ 	.short	0x0020
        /*0044*/ 	.byte	0x00, 0xf0, 0x11, 0x00


	//----- nvinfo : EIATTR_KPARAM_INFO
	.align		4
.L_221:
        /*0048*/ 	.byte	0x04, 0x17
        /*004a*/ 	.short	(.L_223 - .L_222)
.L_222:
        /*004c*/ 	.word	0x00000000
        /*0050*/ 	.short	0x0003
        /*0052*/ 	.short	0x0018
        /*0054*/ 	.byte	0x00, 0xf5, 0x21, 0x00


	//----- nvinfo : EIATTR_KPARAM_INFO
	.align		4
.L_223:
        /*0058*/ 	.byte	0x04, 0x17
        /*005a*/ 	.short	(.L_225 - .L_224)
.L_224:
        /*005c*/ 	.word	0x00000000
        /*0060*/ 	.short	0x0002
        /*0062*/ 	.short	0x0010
        /*0064*/ 	.byte	0x00, 0xf5, 0x21, 0x00


	//----- nvinfo : EIATTR_KPARAM_INFO
	.align		4
.L_225:
        /*0068*/ 	.byte	0x04, 0x17
        /*006a*/ 	.short	(.L_227 - .L_226)
.L_226:
        /*006c*/ 	.word	0x00000000
        /*0070*/ 	.short	0x0001
        /*0072*/ 	.short	0x0008
        /*0074*/ 	.byte	0x00, 0xf5, 0x21, 0x00


	//----- nvinfo : EIATTR_KPARAM_INFO
	.align		4
.L_227:
        /*0078*/ 	.byte	0x04, 0x17
        /*007a*/ 	.short	(.L_229 - .L_228)
.L_228:
        /*007c*/ 	.word	0x00000000
        /*0080*/ 	.short	0x0000
        /*0082*/ 	.short	0x0000
        /*0084*/ 	.byte	0x00, 0xf5, 0x21, 0x00


	//----- nvinfo : EIATTR_SPARSE_MMA_MASK
	.align		4
.L_229:
        /*0088*/ 	.byte	0x03, 0x50
        /*008a*/ 	.short	0x0000


	//----- nvinfo : EIATTR_MAXREG_COUNT
	.align		4
        /*008c*/ 	.byte	0x03, 0x1b
        /*008e*/ 	.short	0x00ff


	//----- nvinfo : EIATTR_MERCURY_ISA_VERSION
	.align		4
        /*0090*/ 	.byte	0x03, 0x5f
        /*0092*/ 	.short	0x0101


	//----- nvinfo : EIATTR_VRC_CTA_INIT_COUNT
	.align		4
        /*0094*/ 	.byte	0x02, 0x4a
	.zero		1
	.zero		1


	//----- nvinfo : EIATTR_EXIT_INSTR_OFFSETS
	.align		4
        /*0098*/ 	.byte	0x04, 0x1c
        /*009a*/ 	.short	(.L_231 - .L_230)


	//   ....[0]....
.L_230:
        /*009c*/ 	.word	0x000000b0


	//   ....[1]....
        /*00a0*/ 	.word	0x00000770


	//----- nvinfo : EIATTR_CBANK_PARAM_SIZE
	.align		4
.L_231:
        /*00a4*/ 	.byte	0x03, 0x19
        /*00a6*/ 	.short	0x0030


	//----- nvinfo : EIATTR_PARAM_CBANK
	.align		4
        /*00a8*/ 	.byte	0x04, 0x0a
        /*00aa*/ 	.short	(.L_233 - .L_232)
	.align		4
.L_232:
        /*00ac*/ 	.word	index@(.nv.constant0._Z14permute_kernelPfS_S_PKfiiii)
        /*00b0*/ 	.short	0x0380
        /*00b2*/ 	.short	0x0030


	//----- nvinfo : EIATTR_SW_WAR
	.align		4
.L_233:
        /*00b4*/ 	.byte	0x04, 0x36
        /*00b6*/ 	.short	(.L_235 - .L_234)
.L_234:
        /*00b8*/ 	.word	0x00000008
.L_235:


//--------------------- .nv.info._Z25layernorm_forward_kernel3PfS_S_PKfS1_S1_ii --------------------------
	.section	.nv.info._Z25layernorm_forward_kernel3PfS_S_PKfS1_S1_ii,"",@"SHT_CUDA_INFO"
	.sectionflags	@""
	.align	4


	//----- nvinfo : EIATTR_CUDA_API_VERSION
	.align		4
        /*0000*/ 	.byte	0x04, 0x37
        /*0002*/ 	.short	(.L_237 - .L_236)
.L_236:
        /*0004*/ 	.word	0x00000082


	//----- nvinfo : EIATTR_KPARAM_INFO
	.align		4
.L_237:
        /*0008*/ 	.byte	0x04, 0x17
        /*000a*/ 	.short	(.L_239 - .L_238)
.L_238:
        /*000c*/ 	.word	0x00000000
        /*0010*/ 	.short	0x0007
        /*0012*/ 	.short	0x0034
        /*0014*/ 	.byte	0x00, 0xf0, 0x11, 0x00


	//----- nvinfo : EIATTR_KPARAM_INFO
	.align		4
.L_239:
        /*0018*/ 	.byte	0x04, 0x17
        /*001a*/ 	.short	(.L_241 - .L_240)
.L_240:
        /*001c*/ 	.word	0x00000000
        /*0020*/ 	.short	0x0006
        /*0022*/ 	.short	0x0030
        /*0024*/ 	.byte	0x00, 0xf0, 0x11, 0x00


	//----- nvinfo : EIATTR_KPARAM_INFO
	.align		4
.L_241:
        /*0028*/ 	.byte	0x04, 0x17
        /*002a*/ 	.short	(.L_243 - .L_242)
.L_242:
        /*002c*/ 	.word	0x00000000
        /*0030*/ 	.short	0x0005
        /*0032*/ 	.short	0x0028
        /*0034*/ 	.byte	0x00, 0xf5, 0x21, 0x00


	//----- nvinfo : EIATTR_KPARAM_INFO
	.align		4
.L_243:
        /*0038*/ 	.byte	0x04, 0x17
        /*003a*/ 	.short	(.L_245 - .L_244)
.L_244:
        /*003c*/ 	.word	0x00000000
        /*0040*/ 	.short	0x0004
        /*0042*/ 	.short	0x0020
        /*0044*/ 	.byte	0x00, 0xf5, 0x21, 0x00


	//----- nvinfo : EIATTR_KPARAM_INFO
	.align		4
.L_245:
        /*0048*/ 	.byte	0x04, 0x17
        /*004a*/ 	.short	(.L_247 - .L_246)
.L_246:
        /*004c*/ 	.word	0x00000000
        /*0050*/ 	.short	0x0003
        /*0052*/ 	.short	0x0018
        /*0054*/ 	.byte	0x00, 0xf5, 0x21, 0x00


	//----- nvinfo : EIATTR_KPARAM_INFO
	.align		4
.L_247:
        /*0058*/ 	.byte	0x04, 0x17
        /*005a*/ 	.short	(.L_249 - .L_248)
.L_248:
        /*005c*/ 	.word	0x00000000
        /*0060*/ 	.short	0x0002
        /*0062*/ 	.short	0x0010
        /*0064*/ 	.byte	0x00, 0xf5, 0x21, 0x00


	//----- nvinfo : EIATTR_KPARAM_INFO
	.align		4
.L_249:
        /*0068*/ 	.byte	0x04, 0x17
        /*006a*/ 	.short	(.L_251 - .L_250)
.L_250:
        /*006c*/ 	.word	0x00000000
        /*0070*/ 	.short	0x0001
        /*0072*/ 	.short	0x0008
        /*0074*/ 	.byte	0x00, 0xf5, 0x21, 0x00


	//----- nvinfo : EIATTR_KPARAM_INFO
	.align		4
.L_251:
        /*0078*/ 	.byte	0x04, 0x17
        /*007a*/ 	.short	(.L_253 - .L_252)
.L_252:
        /*007c*/ 	.word	0x00000000
        /*0080*/ 	.short	0x0000
        /*0082*/ 	.short	0x0000
        /*0084*/ 	.byte	0x00, 0xf5, 0x21, 0x00


	//----- nvinfo : EIATTR_SPARSE_MMA_MASK
	.align		4
.L_253:
        /*0088*/ 	.byte	0x03, 0x50
        /*008a*/ 	.short	0x0000


	//----- nvinfo : EIATTR_MAXREG_COUNT
	.align		4
        /*008c*/ 	.byte	0x03, 0x1b
        /*008e*/ 	.short	0x00ff


	//----- nvinfo : EIATTR_MERCURY_ISA_VERSION
	.align		4
        /*0090*/ 	.byte	0x03, 0x5f
        /*0092*/ 	.short	0x0101


	//----- nvinfo : EIATTR_COOP_GROUP_MASK_REGIDS
	.align		4
        /*0094*/ 	.byte	0x04, 0x29
        /*0096*/ 	.short	(.L_255 - .L_254)


	//   ....[0]....
.L_254:
        /*0098*/ 	.word	0xffffffff


	//   ....[1]....
        /*009c*/ 	.word	0xffffffff


	//   ....[2]....
        /*00a0*/ 	.word	0xffffffff


	//   ....[3]....
        /*00a4*/ 	.word	0xffffffff


	//   ....[4]....
        /*00a8*/ 	.word	0xffffffff


	//   ....[5]....
        /*00ac*/ 	.word	0xffffffff


	//   ....[6]....
        /*00b0*/ 	.word	0xffffffff


	//   ....[7]....
        /*00b4*/ 	.word	0xffffffff


	//   ....[8]....
        /*00b8*/ 	.word	0xffffffff


	//   ....[9]....
        /*00bc*/ 	.word	0xffffffff


	//----- nvinfo : EIATTR_COOP_GROUP_INSTR_OFFSETS
	.align		4
.L_255:
        /*00c0*/ 	.byte	0x04, 0x28
        /*00c2*/ 	.short	(.L_257 - .L_256)


	//   ....[0]....
.L_256:
        /*00c4*/ 	.word	0x00000920


	//   ....[1]....
        /*00c8*/ 	.word	0x00000980


	//   ....[2]....
        /*00cc*/ 	.word	0x000009c0


	//   ....[3]....
        /*00d0*/ 	.word	0x000009e0


	//   ....[4]....
        /*00d4*/ 	.word	0x00000a00


	//   ....[5]....
        /*00d8*/ 	.word	0x000014a0


	//   ....[6]....
        /*00dc*/ 	.word	0x00001500


	//   ....[7]....
        /*00e0*/ 	.word	0x00001520


	//   ....[8]....
        /*00e4*/ 	.word	0x00001540


	//   ....[9]....
        /*00e8*/ 	.word	0x00001560


	//----- nvinfo : EIATTR_VRC_CTA_INIT_COUNT
	.align		4
.L_257:
        /*00ec*/ 	.byte	0x02, 0x4a
	.zero		1
	.zero		1


	//----- nvinfo : EIATTR_EXIT_INSTR_OFFSETS
	.align		4
        /*00f0*/ 	.byte	0x04, 0x1c
        /*00f2*/ 	.short	(.L_259 - .L_258)


	//   ....[0]....
.L_258:
        /*00f4*/ 	.word	0x00000130


	//   ....[1]....
        /*00f8*/ 	.word	0x00001700


	//   ....[2]....
        /*00fc*/ 	.word	0x00001cc0


	//   ....[3]....
        /*0100*/ 	.word	0x00001fd0


	//   ....[4]....
        /*0104*/ 	.word	0x00002200


	//   ....[5]....
        /*0108*/ 	.word	0x00002360


	//----- nvinfo : EIATTR_CRS_STACK_SIZE
	.align		4
.L_259:
        /*010c*/ 	.byte	0x04, 0x1e
        /*010e*/ 	.short	(.L_261 - .L_260)
.L_260:
        /*0110*/ 	.word	0x00000000


	//----- nvinfo : EIATTR_CBANK_PARAM_SIZE
	.align		4
.L_261:
        /*0114*/ 	.byte	0x03, 0x19
        /*0116*/ 	.short	0x0038


	//----- nvinfo : EIATTR_PARAM_CBANK
	.align		4
        /*0118*/ 	.byte	0x04, 0x0a
        /*011a*/ 	.short	(.L_263 - .L_262)
	.align		4
.L_262:
        /*011c*/ 	.word	index@(.nv.constant0._Z25layernorm_forward_kernel3PfS_S_PKfS1_S1_ii)
        /*0120*/ 	.short	0x0380
        /*0122*/ 	.short	0x0038


	//----- nvinfo : EIATTR_SW_WAR
	.align		4
.L_263:
        /*0124*/ 	.byte	0x04, 0x36
        /*0126*/ 	.short	(.L_265 - .L_264)
.L_264:
        /*0128*/ 	.word	0x00000008
.L_265:


//--------------------- .nv.info._Z23encoder_forward_kernel2PfPiS_S_iii --------------------------
	.section	.nv.info._Z23encoder_forward_kernel2PfPiS_S_iii,"",@"SHT_CUDA_INFO"
	.sectionflags	@""
	.align	4


	//----- nvinfo : EIATTR_CUDA_API_VERSION
	.align		4
        /*0000*/ 	.byte	0x04, 0x37
        /*0002*/ 	.short	(.L_267 - .L_266)
.L_266:
        /*0004*/ 	.word	0x00000082


	//----- nvinfo : EIATTR_KPARAM_INFO
	.align		4
.L_267:
        /*0008*/ 	.byte	0x04, 0x17
        /*000a*/ 	.short	(.L_269 - .L_268)
.L_268:
        /*000c*/ 	.word	0x00000000
        /*0010*/ 	.short	0x0006
        /*0012*/ 	.short	0x0028
        /*0014*/ 	.byte	0x00, 0xf0, 0x11, 0x00


	//----- nvinfo : EIATTR_KPARAM_INFO
	.align		4
.L_269:
        /*0018*/ 	.byte	0x04, 0x17
        /*001a*/ 	.short	(.L_271 - .L_270)
.L_270:
        /*001c*/ 	.word	0x00000000
        /*0020*/ 	.short	0x0005
        /*0022*/ 	.short	0x0024
        /*0024*/ 	.byte	0x00, 0xf0, 0x11, 0x00


	//----- nvinfo : EIATTR_KPARAM_INFO
	.align		4
.L_271:
        /*0028*/ 	.byte	0x04, 0x17
        /*002a*/ 	.short	(.L_273 - .L_272)
.L_272:
        /*002c*/ 	.word	0x00000000
        /*0030*/ 	.short	0x0004
        /*0032*/ 	.short	0x0020
        /*0034*/ 	.byte	0x00, 0xf0, 0x11, 0x00


	//----- nvinfo : EIATTR_KPARAM_INFO
	.align		4
.L_273:
        /*0038*/ 	.byte	0x04, 0x17
        /*003a*/ 	.short	(.L_275 - .L_274)
.L_274:
        /*003c*/ 	.word	0x00000000
        /*0040*/ 	.short	0x0003
        /*0042*/ 	.short	0x0018
        /*0044*/ 	.byte	0x00, 0xf5, 0x21, 0x00


	//----- nvinfo : EIATTR_KPARAM_INFO
	.align		4
.L_275:
        /*0048*/ 	.byte	0x04, 0x17
        /*004a*/ 	.short	(.L_277 - .L_276)
.L_276:
        /*004c*/ 	.word	0x00000000
        /*0050*/ 	.short	0x0002
        /*0052*/ 	.short	0x0010
        /*0054*/ 	.byte	0x00, 0xf5, 0x21, 0x00


	//----- nvinfo : EIATTR_KPARAM_INFO
	.align		4
.L_277:
        /*0058*/ 	.byte	0x04, 0x17
        /*005a*/ 	.short	(.L_279 - .L_278)
.L_278:
        /*005c*/ 	.word	0x00000000
        /*0060*/ 	.short	0x0001
        /*0062*/ 	.short	0x0008
        /*0064*/ 	.byte	0x00, 0xf5, 0x21, 0x00


	//----- nvinfo : EIATTR_KPARAM_INFO
	.align		4
.L_279:
        /*0068*/ 	.byte	0x04, 0x17
        /*006a*/ 	.short	(.L_281 - .L_280)
.L_280:
        /*006c*/ 	.word	0x00000000
        /*0070*/ 	.short	0x0000
        /*0072*/ 	.short	0x0000
        /*0074*/ 	.byte	0x00, 0xf5, 0x21, 0x00


	//----- nvinfo : EIATTR_SPARSE_MMA_MASK
	.align		4
.L_281:
        /*0078*/ 	.byte	0x03, 0x50
        /*007a*/ 	.short	0x0000


	//----- nvinfo : EIATTR_MAXREG_COUNT
	.align		4
        /*007c*/ 	.byte	0x03, 0x1b
        /*007e*/ 	.short	0x00ff


	//----- nvinfo : EIATTR_MERCURY_ISA_VERSION
	.align		4
        /*0080*/ 	.byte	0x03, 0x5f
        /*0082*/ 	.short	0x0101


	//----- nvinfo : EIATTR_VRC_CTA_INIT_COUNT
	.align		4
        /*0084*/ 	.byte	0x02, 0x4a
	.zero		1
	.zero		1


	//----- nvinfo : EIATTR_EXIT_INSTR_OFFSETS
	.align		4
        /*0088*/ 	.byte	0x04, 0x1c
        /*008a*/ 	.short	(.L_283 - .L_282)


	//   ....[0]....
.L_282:
        /*008c*/ 	.word	0x000000a0


	//   ....[1]....
        /*0090*/ 	.word	0x00000550


	//----- nvinfo : EIATTR_CBANK_PARAM_SIZE
	.align		4
.L_283:
        /*0094*/ 	.byte	0x03, 0x19
        /*0096*/ 	.short	0x002c


	//----- nvinfo : EIATTR_PARAM_CBANK
	.align		4
        /*0098*/ 	.byte	0x04, 0x0a
        /*009a*/ 	.short	(.L_285 - .L_284)
	.align		4
.L_284:
        /*009c*/ 	.word	index@(.nv.constant0._Z23encoder_forward_kernel2PfPiS_S_iii)
        /*00a0*/ 	.short	0x0380
        /*00a2*/ 	.short	0x002c


	//----- nvinfo : EIATTR_SW_WAR
	.align		4
.L_285:
        /*00a4*/ 	.byte	0x04, 0x36
        /*00a6*/ 	.short	(.L_287 - .L_286)
.L_286:
        /*00a8*/ 	.word	0x00000008
.L_287:


//--------------------- .nv.callgraph             --------------------------
	.section	.nv.callgraph,"",@"SHT_CUDA_CALLGRAPH"
	.align	4
	.sectionentsize	8
	.align		4
        /*0000*/ 	.word	0x00000000
	.align		4
        /*0004*/ 	.word	0xffffffff
	.align		4
        /*0008*/ 	.word	0x00000000
	.align		4
        /*000c*/ 	.word	0xfffffffe
	.align		4
        /*0010*/ 	.word	0x00000000
	.align		4
        /*0014*/ 	.word	0xfffffffd
	.align		4
        /*0018*/ 	.word	0x00000000
	.align		4
        /*001c*/ 	.word	0xfffffffc


//--------------------- .nv.constant4             --------------------------
	.section	.nv.constant4,"a",@progbits
	.align	8
	.align		8
.nv.constant4:
        /*0000*/ 	.dword	_ZN34_INTERNAL_8a84e4bd_4_k_cu_7a8258684cuda3std3__436_GLOBAL__N__8a84e4bd_4_k_cu_7a8258686ignoreE
	.align		8
        /*0008*/ 	.dword	_ZN34_INTERNAL_8a84e4bd_4_k_cu_7a8258684cuda3std3__45__cpo5beginE
	.align		8
        /*0010*/ 	.dword	_ZN34_INTERNAL_8a84e4bd_4_k_cu_7a8258684cuda3std3__45__cpo3endE
	.align		8
        /*0018*/ 	.dword	_ZN34_INTERNAL_8a84e4bd_4_k_cu_7a8258684cuda3std3__45__cpo6cbeginE
	.align		8
        /*0020*/ 	.dword	_ZN34_INTERNAL_8a84e4bd_4_k_cu_7a8258684cuda3std3__45__cpo4cendE
	.align		8
        /*0028*/ 	.dword	_ZN34_INTERNAL_8a84e4bd_4_k_cu_7a8258684cuda3std3__419piecewise_constructE
	.align		8
        /*0030*/ 	.dword	_ZN34_INTERNAL_8a84e4bd_4_k_cu_7a8258684cuda3std3__48in_placeE
	.align		8
        /*0038*/ 	.dword	_ZN34_INTERNAL_8a84e4bd_4_k_cu_7a8258684cuda3std6ranges3__45__cpo4swapE
	.align		8
        /*0040*/ 	.dword	_ZN34_INTERNAL_8a84e4bd_4_k_cu_7a8258684cuda3std6ranges3__45__cpo9iter_moveE
	.align		8
        /*0048*/ 	.dword	_ZN34_INTERNAL_8a84e4bd_4_k_cu_7a8258684cuda3std6ranges3__45__cpo7advanceE


//--------------------- .text._Z28crossentropy_forward_kernel1PfS_Piiii --------------------------
	.section	.text._Z28crossentropy_forward_kernel1PfS_Piiii,"ax",@progbits
	.align	128
        .global         _Z28crossentropy_forward_kernel1PfS_Piiii
        .type           _Z28crossentropy_forward_kernel1PfS_Piiii,@function
        .size           _Z28crossentropy_forward_kernel1PfS_Piiii,(.L_x_156 - _Z28crossentropy_forward_kernel1PfS_Piiii)
        .other          _Z28crossentropy_forward_kernel1PfS_Piiii,@"STO_CUDA_ENTRY STV_DEFAULT"
_Z28crossentropy_forward_kernel1PfS_Piiii:
.text._Z28crossentropy_forward_kernel1PfS_Piiii:
[----:B------:R-:W-:Y:S01]  /*0000*/  LDC R1, c[0x0][0x37c] ;  /* 0x0000df00ff017b82 */ /* 0x000fe20000000800 */
[----:B------:R-:W0:Y:S07]  /*0010*/  S2R R5, SR_TID.X ;  /* 0x0000000000057919 */ /* 0x000e2e0000002100 */
[----:B------:R-:W0:Y:S08]  /*0020*/  S2UR UR4, SR_CTAID.X ;  /* 0x00000000000479c3 */ /* 0x000e300000002500 */
[----:B------:R-:W0:Y:S08]  /*0030*/  LDC R0, c[0x0][0x360] ;  /* 0x0000d800ff007b82 */ /* 0x000e300000000800 */
[----:B------:R-:W1:Y:S01]  /*0040*/  LDC.64 R2, c[0x0][0x398] ;  /* 0x0000e600ff027b82 */ /* 0x000e620000000a00 */
[----:B0-----:R-:W-:-:S02]  /*0050*/  IMAD R0, R0, UR4, R5 ;  /* 0x0000000400007c24 */ /* 0x001fc4000f8e0205 */
[----:B-1----:R-:W-:-:S05]  /*0060*/  IMAD R5, R3, R2, RZ ;  /* 0x0000000203057224 */ /* 0x002fca00078e02ff */
[----:B------:R-:W-:-:S13]  /*0070*/  ISETP.GE.AND P0, PT, R0, R5, PT ;  /* 0x000000050000720c */ /* 0x000fda0003f06270 */
[----:B------:R-:W-:Y:S05]  /*0080*/  @P0 EXIT ;  /* 0x000000000000094d */ /* 0x000fea0003800000 */
[----:B------:R-:W0:Y:S01]  /*0090*/  LDC.64 R4, c[0x0][0x390] ;  /* 0x0000e400ff047b82 */ /* 0x000e220000000a00 */
[----:B------:R-:W1:Y:S01]  /*00a0*/  LDCU.64 UR4, c[0x0][0x358] ;  /* 0x00006b00ff0477ac */ /* 0x000e620008000a00 */
[----:B------:R-:W-:Y:S02]  /*00b0*/  IABS R9, R3 ;  /* 0x0000000300097213 */ /* 0x000fe40000000000 */
[C---:B------:R-:W-:Y:S01]  /*00c0*/  ISETP.GE.AND P2, PT, R0.reuse, RZ, PT ;  /* 0x000000ff0000720c */ /* 0x040fe20003f46270 */
[----:B------:R-:W2:Y:S01]  /*00d0*/  LDCU UR6, c[0x0][0x3a0] ;  /* 0x00007400ff0677ac */ /* 0x000ea20008000800 */
[----:B------:R-:W3:Y:S01]  /*00e0*/  LDCU.64 UR8, c[0x0][0x388] ;  /* 0x00007100ff0877ac */ /* 0x000ee20008000a00 */
[----:B0-----:R-:W-:-:S06]  /*00f0*/  IMAD.WIDE R4, R0, 0x4, R4 ;  /* 0x0000000400047825 */ /* 0x001fcc00078e0204 */
[----:B-1----:R-:W4:Y:S01]  /*0100*/  LDG.E R4, desc[UR4][R4.64] ;  /* 0x0000000404047981 */ /* 0x002f22000c1e1900 */
[----:B------:R-:W0:Y:S08]  /*0110*/  I2F.RP R2, R9 ;  /* 0x0000000900027306 */ /* 0x000e300000209400 */
[----:B0-----:R-:W0:Y:S02]  /*0120*/  MUFU.RCP R2, R2 ;  /* 0x0000000200027308 */ /* 0x001e240000001000 */
[----:B0-----:R-:W-:-:S06]  /*0130*/  IADD3 R6, PT, PT, R2, 0xffffffe, RZ ;  /* 0x0ffffffe02067810 */ /* 0x001fcc0007ffe0ff */
[----:B------:R0:W1:Y:S02]  /*0140*/  F2I.FTZ.U32.TRUNC.NTZ R7, R6 ;  /* 0x0000000600077305 */ /* 0x000064000021f000 */
[----:B0-----:R-:W-:Y:S01]  /*0150*/  IMAD.MOV.U32 R6, RZ, RZ, RZ ;  /* 0x000000ffff067224 */ /* 0x001fe200078e00ff */
[----:B-1----:R-:W-:-:S05]  /*0160*/  IADD3 R8, PT, PT, RZ, -R7, RZ ;  /* 0x80000007ff087210 */ /* 0x002fca0007ffe0ff */
[----:B------:R-:W-:Y:S01]  /*0170*/  IMAD R11, R8, R9, RZ ;  /* 0x00000009080b7224 */ /* 0x000fe200078e02ff */
[----:B------:R-:W-:-:S03]  /*0180*/  IABS R8, R0 ;  /* 0x0000000000087213 */ /* 0x000fc60000000000 */
[----:B------:R-:W-:-:S06]  /*0190*/  IMAD.HI.U32 R7, R7, R11, R6 ;  /* 0x0000000b07077227 */ /* 0x000fcc00078e0006 */
[----:B------:R-:W-:-:S05]  /*01a0*/  IMAD.HI.U32 R7, R7, R8, RZ ;  /* 0x0000000807077227 */ /* 0x000fca00078e00ff */
[----:B------:R-:W-:-:S05]  /*01b0*/  IADD3 R7, PT, PT, -R7, RZ, RZ ;  /* 0x000000ff07077210 */ /* 0x000fca0007ffe1ff */
[----:B------:R-:W-:-:S05]  /*01c0*/  IMAD R2, R9, R7, R8 ;  /* 0x0000000709027224 */ /* 0x000fca00078e0208 */
[----:B------:R-:W-:-:S13]  /*01d0*/  ISETP.GT.U32.AND P0, PT, R9, R2, PT ;  /* 0x000000020900720c */ /* 0x000fda0003f04070 */
[----:B------:R-:W-:Y:S01]  /*01e0*/  @!P0 IMAD.IADD R2, R2, 0x1, -R9 ;  /* 0x0000000102028824 */ /* 0x000fe200078e0a09 */
[----:B------:R-:W-:-:S04]  /*01f0*/  ISETP.NE.AND P0, PT, R3, RZ, PT ;  /* 0x000000ff0300720c */ /* 0x000fc80003f05270 */
[----:B------:R-:W-:-:S13]  /*0200*/  ISETP.GT.U32.AND P1, PT, R9, R2, PT ;  /* 0x000000020900720c */ /* 0x000fda0003f24070 */
[----:B------:R-:W-:-:S05]  /*0210*/  @!P1 IADD3 R2, PT, PT, R2, -R9, RZ ;  /* 0x8000000902029210 */ /* 0x000fca0007ffe0ff */
[----:B------:R-:W-:Y:S01]  /*0220*/  @!P2 IMAD.MOV R2, RZ, RZ, -R2 ;  /* 0x000000ffff02a224 */ /* 0x000fe200078e0a02 */
[----:B------:R-:W-:-:S04]  /*0230*/  @!P0 LOP3.LUT R2, RZ, R3, RZ, 0x33, !PT ;  /* 0x00000003ff028212 */ /* 0x000fc800078e33ff */
[----:B------:R-:W-:Y:S01]  /*0240*/  IADD3 R3, PT, PT, R0, -R2, RZ ;  /* 0x8000000200037210 */ /* 0x000fe20007ffe0ff */
[----:B--2---:R-:W-:-:S04]  /*0250*/  IMAD R2, R2, UR6, RZ ;  /* 0x0000000602027c24 */ /* 0x004fc8000f8e02ff */
[----:B------:R-:W-:Y:S01]  /*0260*/  IMAD R3, R3, UR6, RZ ;  /* 0x0000000603037c24 */ /* 0x000fe2000f8e02ff */
[----:B----4-:R-:W-:-:S04]  /*0270*/  SHF.R.S32.HI R5, RZ, 0x1f, R4 ;  /* 0x0000001fff057819 */ /* 0x010fc80000011404 */
[--C-:B------:R-:W-:Y:S02]  /*0280*/  IADD3 R4, P0, P1, R3, R4, R2.reuse ;  /* 0x0000000403047210 */ /* 0x100fe4000791e002 */
[----:B------:R-:W-:Y:S02]  /*0290*/  SHF.R.S32.HI R2, RZ, 0x1f, R2 ;  /* 0x0000001fff027819 */ /* 0x000fe40000011402 */
[----:B------:R-:W-:-:S04]  /*02a0*/  SHF.R.S32.HI R3, RZ, 0x1f, R3 ;  /* 0x0000001fff037819 */ /* 0x000fc80000011403 */
[----:B------:R-:W-:Y:S02]  /*02b0*/  IADD3.X R3, PT, PT, R3, R5, R2, P0, P1 ;  /* 0x0000000503037210 */ /* 0x000fe400007e2402 */
[----:B---3--:R-:W-:-:S04]  /*02c0*/  LEA R2, P0, R4, UR8, 0x2 ;  /* 0x0000000804027c11 */ /* 0x008fc8000f8010ff */
[----:B------:R-:W-:-:S05]  /*02d0*/  LEA.HI.X R3, R4, UR9, R3, 0x2, P0 ;  /* 0x0000000904037c11 */ /* 0x000fca00080f1403 */
[----:B------:R0:W2:Y:S01]  /*02e0*/  LDG.E R4, desc[UR4][R2.64] ;  /* 0x0000000402047981 */ /* 0x0000a2000c1e1900 */
[----:B------:R-:W-:Y:S01]  /*02f0*/  HFMA2 R9, -RZ, RZ, 1.5048828125, 33.21875 ;  /* 0x3e055027ff097431 */ /* 0x000fe200000001ff */
[----:B0-----:R-:W0:Y:S02]  /*0300*/  LDC.64 R2, c[0x0][0x380] ;  /* 0x0000e000ff027b82 */ /* 0x001e240000000a00 */
[----:B0-----:R-:W-:Y:S01]  /*0310*/  IMAD.WIDE R2, R0, 0x4, R2 ;  /* 0x0000000400027825 */ /* 0x001fe200078e0202 */
[----:B--2---:R-:W-:-:S13]  /*0320*/  FSETP.GEU.AND P0, PT, R4, 1.175494350822287508e-38, PT ;  /* 0x008000000400780b */ /* 0x004fda0003f0e000 */
[----:B------:R-:W-:-:S05]  /*0330*/  @!P0 FMUL R4, R4, 8388608 ;  /* 0x4b00000004048820 */ /* 0x000fca0000400000 */
[----:B------:R-:W-:-:S04]  /*0340*/  IADD3 R5, PT, PT, R4, -0x3f2aaaab, RZ ;  /* 0xc0d5555504057810 */ /* 0x000fc80007ffe0ff */
[----:B------:R-:W-:-:S04]  /*0350*/  LOP3.LUT R7, R5, 0xff800000, RZ, 0xc0, !PT ;  /* 0xff80000005077812 */ /* 0x000fc800078ec0ff */
[----:B------:R-:W-:Y:S01]  /*0360*/  I2FP.F32.S32 R6, R7 ;  /* 0x0000000700067245 */ /* 0x000fe20000201400 */
[----:B------:R-:W-:Y:S01]  /*0370*/  IMAD.IADD R5, R4, 0x1, -R7 ;  /* 0x0000000104057824 */ /* 0x000fe200078e0a07 */
[----:B------:R-:W-:-:S03]  /*0380*/  MOV R7, 0x7f800000 ;  /* 0x7f80000000077802 */ /* 0x000fc60000000f00 */
[----:B------:R-:W-:-:S04]  /*0390*/  FADD R8, R5, -1 ;  /* 0xbf80000005087421 */ /* 0x000fc80000000000 */
[----:B------:R-:W-:-:S04]  /*03a0*/  FFMA R5, R8, -R9, 0.14084610342979431152 ;  /* 0x3e1039f608057423 */ /* 0x000fc80000000809 */
[----:B------:R-:W-:-:S04]  /*03b0*/  FFMA R5, R8, R5, -0.12148627638816833496 ;  /* 0xbdf8cdcc08057423 */ /* 0x000fc80000000005 */
[----:B------:R-:W-:-:S04]  /*03c0*/  FFMA R5, R8, R5, 0.13980610668659210205 ;  /* 0x3e0f295508057423 */ /* 0x000fc80000000005 */
[----:B------:R-:W-:-:S04]  /*03d0*/  FFMA R5, R8, R5, -0.16684235632419586182 ;  /* 0xbe2ad8b908057423 */ /* 0x000fc80000000005 */
[----:B------:R-:W-:-:S04]  /*03e0*/  FFMA R5, R8, R5, 0.20012299716472625732 ;  /* 0x3e4ced0b08057423 */ /* 0x000fc80000000005 */
[----:B------:R-:W-:-:S04]  /*03f0*/  FFMA R5, R8, R5, -0.24999669194221496582 ;  /* 0xbe7fff2208057423 */ /* 0x000fc80000000005 */
[----:B------:R-:W-:-:S04]  /*0400*/  FFMA R5, R8, R5, 0.33333182334899902344 ;  /* 0x3eaaaa7808057423 */ /* 0x000fc80000000005 */
[----:B------:R-:W-:Y:S01]  /*0410*/  FFMA R9, R8, R5, -0.5 ;  /* 0xbf00000008097423 */ /* 0x000fe20000000005 */
[----:B------:R-:W-:Y:S02]  /*0420*/  FSEL R5, RZ, -23, P0 ;  /* 0xc1b80000ff057808 */ /* 0x000fe40000000000 */
[----:B------:R-:W-:Y:S01]  /*0430*/  ISETP.GT.U32.AND P0, PT, R4, 0x7f7fffff, PT ;  /* 0x7f7fffff0400780c */ /* 0x000fe20003f04070 */
[----:B------:R-:W-:Y:S02]  /*0440*/  FMUL R9, R8, R9 ;  /* 0x0000000908097220 */ /* 0x000fe40000400000 */
[----:B------:R-:W-:Y:S02]  /*0450*/  FFMA R5, R6, 1.1920928955078125e-07, R5 ;  /* 0x3400000006057823 */ /* 0x000fe40000000005 */
[----:B------:R-:W-:-:S04]  /*0460*/  FFMA R8, R8, R9, R8 ;  /* 0x0000000908087223 */ /* 0x000fc80000000008 */
[----:B------:R-:W-:-:S04]  /*0470*/  FFMA R5, R5, 0.69314718246459960938, R8 ;  /* 0x3f31721805057823 */ /* 0x000fc80000000008 */
[C---:B------:R-:W-:Y:S01]  /*0480*/  @P0 FFMA R5, R4.reuse, R7, +INF ;  /* 0x7f80000004050423 */ /* 0x040fe20000000007 */
[----:B------:R-:W-:-:S04]  /*0490*/  FSETP.NEU.AND P0, PT, R4, RZ, PT ;  /* 0x000000ff0400720b */ /* 0x000fc80003f0d000 */
[----:B------:R-:W-:-:S05]  /*04a0*/  FSEL R5, -R5, +INF , P0 ;  /* 0x7f80000005057808 */ /* 0x000fca0000000100 */
[----:B------:R-:W-:Y:S01]  /*04b0*/  STG.E desc[UR4][R2.64], R5 ;  /* 0x0000000502007986 */ /* 0x000fe2000c101904 */
[----:B------:R-:W-:Y:S05]  /*04c0*/  EXIT ;  /* 0x000000000000794d */ /* 0x000fea0003800000 */
.L_x_0:
[----:B------:R-:W-:-:S00]  /*04d0*/  BRA `(.L_x_0) ;  /* 0xfffffffc00fc7947 */ /* 0x000fc0000383ffff */
[----:B------:R-:W-:-:S00]  /*04e0*/  NOP ;  /* 0x0000000000007918 */ /* 0x000fc00000000000 */
        /* <DEDUP_REMOVED lines=9> */
.L_x_156:


//--------------------- .text._Z11gelu_kernelPfPKfi --------------------------
	.section	.text._Z11gelu_kernelPfPKfi,"ax",@progbits
	.align	128
        .global         _Z11gelu_kernelPfPKfi
        .type           _Z11gelu_kernelPfPKfi,@function
        .size           _Z11gelu_kernelPfPKfi,(.L_x_157 - _Z11gelu_kernelPfPKfi)
        .other          _Z11gelu_kernelPfPKfi,@"STO_CUDA_ENTRY STV_DEFAULT"
_Z11gelu_kernelPfPKfi:
.text._Z11gelu_kernelPfPKfi:
[----:B------:R-:W-:Y:S01]  /*0000*/  LDC R1, c[0x0][0x37c] ;  /* 0x0000df00ff017b82 */ /* 0x000fe20000000800 */
[----:B------:R-:W0:Y:S07]  /*0010*/  S2R R0, SR_TID.X ;  /* 0x0000000000007919 */ /* 0x000e2e0000002100 */
[----:B------:R-:W0:Y:S01]  /*0020*/  S2UR UR4, SR_CTAID.X ;  /* 0x00000000000479c3 */ /* 0x000e220000002500 */
[----:B------:R-:W1:Y:S07]  /*0030*/  LDCU UR5, c[0x0][0x390] ;  /* 0x00007200ff0577ac */ /* 0x000e6e0008000800 */
[----:B------:R-:W0:Y:S02]  /*0040*/  LDC R5, c[0x0][0x360] ;  /* 0x0000d800ff057b82 */ /* 0x000e240000000800 */
[----:B0-----:R-:W-:-:S05]  /*0050*/  IMAD R5, R5, UR4, R0 ;  /* 0x0000000405057c24 */ /* 0x001fca000f8e0200 */
[----:B-1----:R-:W-:-:S13]  /*0060*/  ISETP.GE.AND P0, PT, R5, UR5, PT ;  /* 0x0000000505007c0c */ /* 0x002fda000bf06270 */
[----:B------:R-:W-:Y:S05]  /*0070*/  @P0 EXIT ;  /* 0x000000000000094d */ /* 0x000fea0003800000 */
[----:B------:R-:W0:Y:S01]  /*0080*/  LDC.64 R2, c[0x0][0x388] ;  /* 0x0000e200ff027b82 */ /* 0x000e220000000a00 */
[----:B------:R-:W1:Y:S01]  /*0090*/  LDCU.64 UR4, c[0x0][0x358] ;  /* 0x00006b00ff0477ac */ /* 0x000e620008000a00 */
[----:B0-----:R-:W-:-:S05]  /*00a0*/  IMAD.WIDE R2, R5, 0x4, R2 ;  /* 0x0000000405027825 */ /* 0x001fca00078e0202 */
[----:B-1----:R0:W2:Y:S01]  /*00b0*/  LDG.E R4, desc[UR4][R2.64] ;  /* 0x0000000402047981 */ /* 0x0020a2000c1e1900 */
[----:B------:R-:W-:Y:S01]  /*00c0*/  MOV R10, 0x3c80f082 ;  /* 0x3c80f082000a7802 */ /* 0x000fe20000000f00 */
[----:B------:R-:W-:Y:S01]  /*00d0*/  HFMA2 R11, -RZ, RZ, 1.875, 0 ;  /* 0x3f800000ff0b7431 */ /* 0x000fe200000001ff */
[----:B0-----:R-:W0:Y:S02]  /*00e0*/  LDC.64 R2, c[0x0][0x380] ;  /* 0x0000e000ff027b82 */ /* 0x001e240000000a00 */
[----:B0-----:R-:W-:-:S04]  /*00f0*/  IMAD.WIDE R2, R5, 0x4, R2 ;  /* 0x0000000405027825 */ /* 0x001fc800078e0202 */
[----:B--2---:R-:W-:-:S04]  /*0100*/  FMUL R7, R4, 0.044714998453855514526 ;  /* 0x3d37271304077820 */ /* 0x004fc80000400000 */
[----:B------:R-:W-:-:S04]  /*0110*/  FMUL R7, R4, R7 ;  /* 0x0000000704077220 */ /* 0x000fc80000400000 */
[C---:B------:R-:W-:Y:S01]  /*0120*/  FFMA R7, R4.reuse, R7, R4 ;  /* 0x0000000704077223 */ /* 0x040fe20000000004 */
[----:B------:R-:W-:-:S03]  /*0130*/  FMUL R4, R4, 0.5 ;  /* 0x3f00000004047820 */ /* 0x000fc60000400000 */
[----:B------:R-:W-:-:S04]  /*0140*/  FMUL R7, R7, 0.79788452386856079102 ;  /* 0x3f4c422907077820 */ /* 0x000fc80000400000 */
[C---:B------:R-:W-:Y:S01]  /*0150*/  FMUL R0, |R7|.reuse, 2.8853900432586669922 ;  /* 0x4038aa3b07007820 */ /* 0x040fe20000400200 */
[C---:B------:R-:W-:Y:S01]  /*0160*/  FMUL R9, R7.reuse, R7 ;  /* 0x0000000707097220 */ /* 0x040fe20000400000 */
[C---:B------:R-:W-:Y:S02]  /*0170*/  FSETP.GE.AND P1, PT, |R7|.reuse, 0.60000002384185791016, PT ;  /* 0x3f19999a0700780b */ /* 0x040fe40003f26200 */
[----:B------:R-:W-:Y:S01]  /*0180*/  FSETP.GE.AND P0, PT, |R7|, 9.010913848876953125, PT ;  /* 0x41102cb40700780b */ /* 0x000fe20003f06200 */
[C---:B------:R-:W-:Y:S01]  /*0190*/  FFMA R10, R9.reuse, R10, -0.052303962409496307373 ;  /* 0xbd563cae090a7423 */ /* 0x040fe2000000000a */
[----:B------:R-:W0:Y:S02]  /*01a0*/  MUFU.EX2 R0, R0 ;  /* 0x0000000000007308 */ /* 0x000e240000000800 */
[----:B0-----:R-:W-:Y:S01]  /*01b0*/  FADD R6, R0, 1 ;  /* 0x3f80000000067421 */ /* 0x001fe20000000000 */
[----:B------:R-:W-:-:S04]  /*01c0*/  FFMA R0, R9, R10, 0.1331529766321182251 ;  /* 0x3e08594109007423 */ /* 0x000fc8000000000a */
[C---:B------:R-:W-:Y:S01]  /*01d0*/  FFMA R0, R9.reuse, R0, -0.33332768082618713379 ;  /* 0xbeaaa9ed09007423 */ /* 0x040fe20000000000 */
[----:B------:R-:W0:Y:S03]  /*01e0*/  MUFU.RCP R6, R6 ;  /* 0x0000000600067308 */ /* 0x000e260000001000 */
[----:B------:R-:W-:Y:S01]  /*01f0*/  FFMA R0, R9, R0, RZ ;  /* 0x0000000009007223 */ /* 0x000fe200000000ff */
[----:B0-----:R-:W-:-:S05]  /*0200*/  FFMA R8, R6, -2, R11 ;  /* 0xc000000006087823 */ /* 0x001fca000000000b */
[----:B------:R-:W-:-:S04]  /*0210*/  FSEL R8, R8, 1, !P0 ;  /* 0x3f80000008087808 */ /* 0x000fc80004000000 */
[--C-:B------:R-:W-:Y:S01]  /*0220*/  LOP3.LUT R8, R8, 0x80000000, R7.reuse, 0xb8, !PT ;  /* 0x8000000008087812 */ /* 0x100fe200078eb807 */
[----:B------:R-:W-:-:S04]  /*0230*/  @!P1 FFMA R8, R7, R0, R7 ;  /* 0x0000000007089223 */ /* 0x000fc80000000007 */
[----:B------:R-:W-:-:S04]  /*0240*/  FADD R7, R8, 1 ;  /* 0x3f80000008077421 */ /* 0x000fc80000000000 */
[----:B------:R-:W-:-:S05]  /*0250*/  FMUL R7, R4, R7 ;  /* 0x0000000704077220 */ /* 0x000fca0000400000 */
[----:B------:R-:W-:Y:S01]  /*0260*/  STG.E desc[UR4][R2.64], R7 ;  /* 0x0000000702007986 */ /* 0x000fe2000c101904 */
[----:B------:R-:W-:Y:S05]  /*0270*/  EXIT ;  /* 0x000000000000794d */ /* 0x000fea0003800000 */
.L_x_1:
        /* <DEDUP_REMOVED lines=16> */
.L_x_157:


//--------------------- .text._Z23residual_forward_kernelPfS_S_i --------------------------
	.section	.text._Z23residual_forward_kernelPfS_S_i,"ax",@progbits
	.align	128
        .global         _Z23residual_forward_kernelPfS_S_i
        .type           _Z23residual_forward_kernelPfS_S_i,@function
        .size           _Z23residual_forward_kernelPfS_S_i,(.L_x_158 - _Z23residual_forward_kernelPfS_S_i)
        .other          _Z23residual_forward_kernelPfS_S_i,@"STO_CUDA_ENTRY STV_DEFAULT"
_Z23residual_forward_kernelPfS_S_i:
.text._Z23residual_forward_kernelPfS_S_i:
        /* <DEDUP_REMOVED lines=9> */
[----:B------:R-:W1:Y:S07]  /*0090*/  LDCU.64 UR4, c[0x0][0x358] ;  /* 0x00006b00ff0477ac */ /* 0x000e6e0008000a00 */
[----:B------:R-:W2:Y:S08]  /*00a0*/  LDC.64 R4, c[0x0][0x390] ;  /* 0x0000e400ff047b82 */ /* 0x000eb00000000a00 */
[----:B------:R-:W3:Y:S01]  /*00b0*/  LDC.64 R6, c[0x0][0x380] ;  /* 0x0000e000ff067b82 */ /* 0x000ee20000000a00 */
[----:B0-----:R-:W-:-:S06]  /*00c0*/  IMAD.WIDE R2, R9, 0x4, R2 ;  /* 0x0000000409027825 */ /* 0x001fcc00078e0202 */
[----:B-1----:R-:W4:Y:S01]  /*00d0*/  LDG.E.EF R2, desc[UR4][R2.64] ;  /* 0x0000000402027981 */ /* 0x002f22000c0e1900 */
[----:B--2---:R-:W-:-:S06]  /*00e0*/  IMAD.WIDE R4, R9, 0x4, R4 ;  /* 0x0000000409047825 */ /* 0x004fcc00078e0204 */
[----:B------:R-:W4:Y:S01]  /*00f0*/  LDG.E.EF R5, desc[UR4][R4.64] ;  /* 0x0000000404057981 */ /* 0x000f22000c0e1900 */
[----:B---3--:R-:W-:-:S04]  /*0100*/  IMAD.WIDE R6, R9, 0x4, R6 ;  /* 0x0000000409067825 */ /* 0x008fc800078e0206 */
[----:B----4-:R-:W-:-:S05]  /*0110*/  FADD R9, R2, R5 ;  /* 0x0000000502097221 */ /* 0x010fca0000000000 */
[----:B------:R-:W-:Y:S01]  /*0120*/  STG.E desc[UR4][R6.64], R9 ;  /* 0x0000000906007986 */ /* 0x000fe2000c101904 */
[----:B------:R-:W-:Y:S05]  /*0130*/  EXIT ;  /* 0x000000000000794d */ /* 0x000fea0003800000 */
.L_x_2:
        /* <DEDUP_REMOVED lines=12> */
.L_x_158:


//--------------------- .text._Z30softmax_forward_kernel6_largeCPfS_ii --------------------------
	.section	.text._Z30softmax_forward_kernel6_largeCPfS_ii,"ax",@progbits
	.align	128
        .global         _Z30softmax_forward_kernel6_largeCPfS_ii
        .type           _Z30softmax_forward_kernel6_largeCPfS_ii,@function
        .size           _Z30softmax_forward_kernel6_largeCPfS_ii,(.L_x_153 - _Z30softmax_forward_kernel6_largeCPfS_ii)
        .other          _Z30softmax_forward_kernel6_largeCPfS_ii,@"STO_CUDA_ENTRY STV_DEFAULT"
_Z30softmax_forward_kernel6_largeCPfS_ii:
.text._Z30softmax_forward_kernel6_largeCPfS_ii:
[----:B------:R-:W-:Y:S01]  /*0000*/  LDC R1, c[0x0][0x37c] ;  /* 0x0000df00ff017b82 */ /* 0x000fe20000000800 */
[----:B------:R-:W0:Y:S07]  /*0010*/  S2R R13, SR_TID.X ;  /* 0x00000000000d7919 */ /* 0x000e2e0000002100 */
[----:B------:R-:W1:Y:S01]  /*0020*/  LDC R12, c[0x0][0x360] ;  /* 0x0000d800ff0c7b82 */ /* 0x000e620000000800 */
[----:B------:R-:W0:Y:S01]  /*0030*/  LDCU UR5, c[0x0][0x394] ;  /* 0x00007280ff0577ac */ /* 0x000e220008000800 */
[----:B------:R-:W-:Y:S01]  /*0040*/  MOV R3, 0x400 ;  /* 0x0000040000037802 */ /* 0x000fe20000000f00 */
[----:B------:R-:W2:Y:S01]  /*0050*/  S2R R0, SR_CgaCtaId ;  /* 0x0000000000007919 */ /* 0x000ea20000008800 */
[----:B0-----:R-:W-:-:S02]  /*0060*/  ISETP.GE.AND P0, PT, R13, UR5, PT ;  /* 0x000000050d007c0c */ /* 0x001fc4000bf06270 */
[----:B------:R-:W-:Y:S02]  /*0070*/  SHF.R.U32.HI R2, RZ, 0x5, R13 ;  /* 0x00000005ff027819 */ /* 0x000fe4000001160d */
[----:B--2---:R-:W-:Y:S02]  /*0080*/  LEA R3, R0, R3, 0x18 ;  /* 0x0000000300037211 */ /* 0x004fe400078ec0ff */
[----:B-1----:R-:W-:-:S05]  /*0090*/  SHF.R.U32.HI R0, RZ, 0x5, R12 ;  /* 0x00000005ff007819 */ /* 0x002fca000001160c */
[--C-:B------:R-:W-:Y:S02]  /*00a0*/  IMAD R5, R0, 0x4, R3.reuse ;  /* 0x0000000400057824 */ /* 0x100fe400078e0203 */
[----:B------:R-:W-:Y:S02]  /*00b0*/  @P0 IMAD.MOV.U32 R7, RZ, RZ, -0x800000 ;  /* 0xff800000ff070424 */ /* 0x000fe400078e00ff */
[C---:B------:R-:W-:Y:S02]  /*00c0*/  @P0 IMAD R4, R2.reuse, 0x4, R3 ;  /* 0x0000000402040824 */ /* 0x040fe400078e0203 */
[----:B------:R-:W-:-:S03]  /*00d0*/  @P0 IMAD R5, R2, 0x4, R5 ;  /* 0x0000000402050824 */ /* 0x000fc600078e0205 */
[----:B------:R0:W-:Y:S04]  /*00e0*/  @P0 STS [R4], R7 ;  /* 0x0000000704000388 */ /* 0x0001e80000000800 */
[----:B------:R0:W-:Y:S01]  /*00f0*/  @P0 STS [R5], RZ ;  /* 0x000000ff05000388 */ /* 0x0001e20000000800 */
[----:B------:R-:W-:Y:S05]  /*0100*/  @P0 EXIT ;  /* 0x000000000000094d */ /* 0x000fea0003800000 */
[----:B------:R-:W1:Y:S01]  /*0110*/  S2UR UR4, SR_CTAID.X ;  /* 0x00000000000479c3 */ /* 0x000e620000002500 */
[----:B------:R-:W-:Y:S01]  /*0120*/  BSSY.RECONVERGENT B0, `(.L_x_3) ;  /* 0x0000045000007945 */ /* 0x000fe20003800200 */
[----:B0-----:R-:W-:Y:S01]  /*0130*/  IMAD.MOV.U32 R4, RZ, RZ, -0x800000 ;  /* 0xff800000ff047424 */ /* 0x001fe200078e00ff */
[----:B------:R-:W0:Y:S01]  /*0140*/  LDCU.64 UR10, c[0x0][0x358] ;  /* 0x00006b00ff0a77ac */ /* 0x000e220008000a00 */
[----:B------:R-:W-:Y:S01]  /*0150*/  IMAD.MOV.U32 R5, RZ, RZ, R13 ;  /* 0x000000ffff057224 */ /* 0x000fe200078e000d */
[----:B------:R-:W2:Y:S01]  /*0160*/  LDCU.64 UR6, c[0x0][0x388] ;  /* 0x00007100ff0677ac */ /* 0x000ea20008000a00 */
[----:B------:R-:W-:Y:S02]  /*0170*/  UIADD3 UR8, UPT, UPT, UR5, -0x1, URZ ;  /* 0xffffffff05087890 */ /* 0x000fe4000fffe0ff */
[----:B012---:R-:W-:-:S12]  /*0180*/  UIMAD UR4, UR4, UR5, URZ ;  /* 0x00000005040472a4 */ /* 0x007fd8000f8e02ff */
.L_x_4:
[----:B------:R-:W-:Y:S01]  /*0190*/  IMAD.IADD R7, R12, 0x1, R5 ;  /* 0x000000010c077824 */ /* 0x000fe200078e0205 */
[----:B------:R-:W-:-:S04]  /*01a0*/  VIMNMX.U32 R5, PT, PT, R5, UR8, PT ;  /* 0x0000000805057c48 */ /* 0x000fc8000bfe0000 */
[C---:B------:R-:W-:Y:S01]  /*01b0*/  VIMNMX.U32 R6, PT, PT, R7.reuse, UR8, PT ;  /* 0x0000000807067c48 */ /* 0x040fe2000bfe0000 */
[--C-:B------:R-:W-:Y:S01]  /*01c0*/  IMAD.IADD R7, R7, 0x1, R12.reuse ;  /* 0x0000000107077824 */ /* 0x100fe200078e020c */
[----:B------:R-:W-:Y:S02]  /*01d0*/  IADD3 R11, P0, PT, R5, UR4, RZ ;  /* 0x00000004050b7c10 */ /* 0x000fe4000ff1e0ff */
[----:B------:R-:W-:Y:S01]  /*01e0*/  IADD3 R8, P1, PT, R6, UR4, RZ ;  /* 0x0000000406087c10 */ /* 0x000fe2000ff3e0ff */
[C---:B------:R-:W-:Y:S01]  /*01f0*/  IMAD.IADD R9, R7.reuse, 0x1, R12 ;  /* 0x0000000107097824 */ /* 0x040fe200078e020c */
[----:B------:R-:W-:Y:S01]  /*0200*/  VIMNMX.U32 R5, PT, PT, R7, UR8, PT ;  /* 0x0000000807057c48 */ /* 0x000fe2000bfe0000 */
[----:B------:R-:W-:Y:S01]  /*0210*/  IMAD.X R14, RZ, RZ, RZ, P0 ;  /* 0x000000ffff0e7224 */ /* 0x000fe200000e06ff */
[----:B------:R-:W-:Y:S01]  /*0220*/  LEA R10, P0, R11, UR6, 0x2 ;  /* 0x000000060b0a7c11 */ /* 0x000fe2000f8010ff */
[----:B------:R-:W-:Y:S01]  /*0230*/  IMAD.X R15, RZ, RZ, RZ, P1 ;  /* 0x000000ffff0f7224 */ /* 0x000fe200008e06ff */
[----:B------:R-:W-:-:S02]  /*0240*/  LEA R6, P1, R8, UR6, 0x2 ;  /* 0x0000000608067c11 */ /* 0x000fc4000f8210ff */
[----:B------:R-:W-:Y:S02]  /*0250*/  LEA.HI.X R11, R11, UR7, R14, 0x2, P0 ;  /* 0x000000070b0b7c11 */ /* 0x000fe400080f140e */
[----:B------:R-:W-:Y:S02]  /*0260*/  IADD3 R16, P0, PT, R5, UR4, RZ ;  /* 0x0000000405107c10 */ /* 0x000fe4000ff1e0ff */
[----:B------:R-:W-:Y:S01]  /*0270*/  LEA.HI.X R7, R8, UR7, R15, 0x2, P1 ;  /* 0x0000000708077c11 */ /* 0x000fe200088f140f */
[C-C-:B------:R-:W-:Y:S01]  /*0280*/  IMAD.IADD R15, R9.reuse, 0x1, R12.reuse ;  /* 0x00000001090f7824 */ /* 0x140fe200078e020c */
[----:B------:R-:W-:Y:S01]  /*0290*/  VIMNMX.U32 R14, PT, PT, R9, UR8, PT ;  /* 0x00000008090e7c48 */ /* 0x000fe2000bfe0000 */
[----:B------:R-:W-:Y:S01]  /*02a0*/  IMAD.X R9, RZ, RZ, RZ, P0 ;  /* 0x000000ffff097224 */ /* 0x000fe200000e06ff */
[----:B------:R-:W-:Y:S01]  /*02b0*/  LEA R8, P0, R16, UR6, 0x2 ;  /* 0x0000000610087c11 */ /* 0x000fe2000f8010ff */
[----:B------:R0:W2:Y:S01]  /*02c0*/  LDG.E R5, desc[UR10][R10.64] ;  /* 0x0000000a0a057981 */ /* 0x0000a2000c1e1900 */
[----:B------:R-:W-:Y:S01]  /*02d0*/  IADD3 R19, P1, PT, R14, UR4, RZ ;  /* 0x000000040e137c10 */ /* 0x000fe2000ff3e0ff */
[C---:B------:R-:W-:Y:S01]  /*02e0*/  IMAD.IADD R17, R15.reuse, 0x1, R12 ;  /* 0x000000010f117824 */ /* 0x040fe200078e020c */
[----:B------:R-:W-:Y:S01]  /*02f0*/  LEA.HI.X R9, R16, UR7, R9, 0x2, P0 ;  /* 0x0000000710097c11 */ /* 0x000fe200080f1409 */
[----:B------:R1:W2:Y:S01]  /*0300*/  LDG.E R18, desc[UR10][R6.64] ;  /* 0x0000000a06127981 */ /* 0x0002a2000c1e1900 */
[----:B------:R-:W-:Y:S01]  /*0310*/  VIMNMX.U32 R16, PT, PT, R15, UR8, PT ;  /* 0x000000080f107c48 */ /* 0x000fe2000bfe0000 */
[----:B------:R-:W-:Y:S01]  /*0320*/  IMAD.X R22, RZ, RZ, RZ, P1 ;  /* 0x000000ffff167224 */ /* 0x000fe200008e06ff */
[----:B------:R-:W-:-:S02]  /*0330*/  LEA R14, P0, R19, UR6, 0x2 ;  /* 0x00000006130e7c11 */ /* 0x000fc4000f8010ff */
[----:B------:R-:W-:Y:S02]  /*0340*/  IADD3 R20, P1, PT, R16, UR4, RZ ;  /* 0x0000000410147c10 */ /* 0x000fe4000ff3e0ff */
[C---:B------:R-:W-:Y:S01]  /*0350*/  VIMNMX.U32 R16, PT, PT, R17.reuse, UR8, PT ;  /* 0x0000000811107c48 */ /* 0x040fe2000bfe0000 */
[----:B------:R-:W-:Y:S01]  /*0360*/  IMAD.IADD R17, R17, 0x1, R12 ;  /* 0x0000000111117824 */ /* 0x000fe200078e020c */
[----:B------:R-:W-:Y:S01]  /*0370*/  LEA.HI.X R15, R19, UR7, R22, 0x2, P0 ;  /* 0x00000007130f7c11 */ /* 0x000fe200080f1416 */
[----:B0-----:R-:W-:Y:S01]  /*0380*/  IMAD.X R11, RZ, RZ, RZ, P1 ;  /* 0x000000ffff0b7224 */ /* 0x001fe200008e06ff */
[C---:B------:R-:W-:Y:S01]  /*0390*/  LEA R10, P0, R20.reuse, UR6, 0x2 ;  /* 0x00000006140a7c11 */ /* 0x040fe2000f8010ff */
[C---:B------:R-:W-:Y:S01]  /*03a0*/  IMAD.IADD R21, R17.reuse, 0x1, R12 ;  /* 0x0000000111157824 */ /* 0x040fe200078e020c */
[----:B------:R-:W-:Y:S01]  /*03b0*/  VIMNMX.U32 R17, PT, PT, R17, UR8, PT ;  /* 0x0000000811117c48 */ /* 0x000fe2000bfe0000 */
[----:B------:R0:W3:Y:S01]  /*03c0*/  LDG.E R19, desc[UR10][R8.64] ;  /* 0x0000000a08137981 */ /* 0x0000e2000c1e1900 */
[----:B------:R-:W-:-:S02]  /*03d0*/  LEA.HI.X R11, R20, UR7, R11, 0x2, P0 ;  /* 0x00000007140b7c11 */ /* 0x000fc400080f140b */
[----:B------:R-:W-:Y:S01]  /*03e0*/  IADD3 R20, P0, PT, R16, UR4, RZ ;  /* 0x0000000410147c10 */ /* 0x000fe2000ff1e0ff */
[----:B------:R-:W3:Y:S01]  /*03f0*/  LDG.E R14, desc[UR10][R14.64] ;  /* 0x0000000a0e0e7981 */ /* 0x000ee2000c1e1900 */
[----:B-1----:R-:W-:Y:S02]  /*0400*/  VIMNMX.U32 R6, PT, PT, R21, UR8, PT ;  /* 0x0000000815067c48 */ /* 0x002fe4000bfe0000 */
[----:B------:R-:W-:Y:S01]  /*0410*/  IADD3 R22, P1, PT, R17, UR4, RZ ;  /* 0x0000000411167c10 */ /* 0x000fe2000ff3e0ff */
[----:B------:R-:W-:Y:S01]  /*0420*/  IMAD.X R17, RZ, RZ, RZ, P0 ;  /* 0x000000ffff117224 */ /* 0x000fe200000e06ff */
[----:B------:R-:W-:Y:S01]  /*0430*/  LEA R16, P0, R20, UR6, 0x2 ;  /* 0x0000000614107c11 */ /* 0x000fe2000f8010ff */
[----:B------:R-:W4:Y:S01]  /*0440*/  LDG.E R11, desc[UR10][R10.64] ;  /* 0x0000000a0a0b7981 */ /* 0x000f22000c1e1900 */
[----:B------:R-:W-:Y:S02]  /*0450*/  IADD3 R7, P2, PT, R6, UR4, RZ ;  /* 0x0000000406077c10 */ /* 0x000fe4000ff5e0ff */
[----:B0-----:R-:W-:-:S02]  /*0460*/  IADD3.X R9, PT, PT, RZ, RZ, RZ, P1, !PT ;  /* 0x000000ffff097210 */ /* 0x001fc40000ffe4ff */
[----:B------:R-:W-:Y:S01]  /*0470*/  LEA.HI.X R17, R20, UR7, R17, 0x2, P0 ;  /* 0x0000000714117c11 */ /* 0x000fe200080f1411 */
[----:B------:R-:W-:Y:S01]  /*0480*/  IMAD.X R20, RZ, RZ, RZ, P2 ;  /* 0x000000ffff147224 */ /* 0x000fe200010e06ff */
[C---:B------:R-:W-:Y:S02]  /*0490*/  LEA R8, P1, R22.reuse, UR6, 0x2 ;  /* 0x0000000616087c11 */ /* 0x040fe4000f8210ff */
[C---:B------:R-:W-:Y:S01]  /*04a0*/  LEA R6, P0, R7.reuse, UR6, 0x2 ;  /* 0x0000000607067c11 */ /* 0x040fe2000f8010ff */
[----:B------:R-:W4:Y:S01]  /*04b0*/  LDG.E R16, desc[UR10][R16.64] ;  /* 0x0000000a10107981 */ /* 0x000f22000c1e1900 */
[----:B------:R-:W-:Y:S02]  /*04c0*/  LEA.HI.X R9, R22, UR7, R9, 0x2, P1 ;  /* 0x0000000716097c11 */ /* 0x000fe400088f1409 */
[----:B------:R-:W-:-:S04]  /*04d0*/  LEA.HI.X R7, R7, UR7, R20, 0x2, P0 ;  /* 0x0000000707077c11 */ /* 0x000fc800080f1414 */
[----:B------:R-:W5:Y:S04]  /*04e0*/  LDG.E R9, desc[UR10][R8.64] ;  /* 0x0000000a08097981 */ /* 0x000f68000c1e1900 */
[----:B------:R-:W5:Y:S01]  /*04f0*/  LDG.E R6, desc[UR10][R6.64] ;  /* 0x0000000a06067981 */ /* 0x000f62000c1e1900 */
[----:B--2---:R-:W-:Y:S01]  /*0500*/  FMNMX3 R18, R4, R5, R18, !PT ;  /* 0x0000000504127276 */ /* 0x004fe20007800012 */
[----:B------:R-:W-:-:S05]  /*0510*/  IMAD.IADD R5, R21, 0x1, R12 ;  /* 0x0000000115057824 */ /* 0x000fca00078e020c */
[----:B------:R-:W-:Y:S02]  /*0520*/  ISETP.GE.AND P0, PT, R5, UR5, PT ;  /* 0x0000000505007c0c */ /* 0x000fe4000bf06270 */
[----:B---3--:R-:W-:-:S04]  /*0530*/  FMNMX3 R14, R18, R19, R14, !PT ;  /* 0x00000013120e7276 */ /* 0x008fc8000780000e */
[----:B----4-:R-:W-:-:S04]  /*0540*/  FMNMX3 R14, R14, R11, R16, !PT ;  /* 0x0000000b0e0e7276 */ /* 0x010fc80007800010 */
[----:B-----5:R-:W-:-:S03]  /*0550*/  FMNMX3 R4, R14, R9, R6, !PT ;  /* 0x000000090e047276 */ /* 0x020fc60007800006 */
[----:B------:R-:W-:Y:S05]  /*0560*/  @!P0 BRA `(.L_x_4) ;  /* 0xfffffffc00088947 */ /* 0x000fea000383ffff */
[----:B------:R-:W-:Y:S05]  /*0570*/  BSYNC.RECONVERGENT B0 ;  /* 0x0000000000007941 */ /* 0x000fea0003800200 */
.L_x_3:
[----:B------:R-:W0:Y:S01]  /*0580*/  SHFL.DOWN PT, R5, R4, 0x10, 0x1f ;  /* 0x0a001f0004057f89 */ /* 0x000e2200000e0000 */
[----:B------:R-:W-:Y:S01]  /*0590*/  LOP3.LUT P0, RZ, R13, 0x1f, RZ, 0xc0, !PT ;  /* 0x0000001f0dff7812 */ /* 0x000fe2000780c0ff */
[----:B------:R-:W-:-:S12]  /*05a0*/  BSSY.RECONVERGENT B0, `(.L_x_5) ;  /* 0x0000074000007945 */ /* 0x000fd80003800200 */
[----:B------:R-:W-:Y:S01]  /*05b0*/  @!P0 IMAD R2, R2, 0x4, R3 ;  /* 0x0000000402028824 */ /* 0x000fe200078e0203 */
[----:B0-----:R-:W-:-:S05]  /*05c0*/  FMNMX R5, R4, R5, !PT ;  /* 0x0000000504057209 */ /* 0x001fca0007800000 */
[----:B------:R-:W0:Y:S02]  /*05d0*/  SHFL.DOWN PT, R6, R5, 0x8, 0x1f ;  /* 0x09001f0005067f89 */ /* 0x000e2400000e0000 */
[----:B0-----:R-:W-:-:S05]  /*05e0*/  FMNMX R6, R5, R6, !PT ;  /* 0x0000000605067209 */ /* 0x001fca0007800000 */
[----:B------:R-:W0:Y:S02]  /*05f0*/  SHFL.DOWN PT, R7, R6, 0x4, 0x1f ;  /* 0x08801f0006077f89 */ /* 0x000e2400000e0000 */
[----:B0-----:R-:W-:-:S05]  /*0600*/  FMNMX R7, R6, R7, !PT ;  /* 0x0000000706077209 */ /* 0x001fca0007800000 */
[----:B------:R-:W0:Y:S02]  /*0610*/  SHFL.DOWN PT, R8, R7, 0x2, 0x1f ;  /* 0x08401f0007087f89 */ /* 0x000e2400000e0000 */
[----:B0-----:R-:W-:-:S05]  /*0620*/  FMNMX R8, R7, R8, !PT ;  /* 0x0000000807087209 */ /* 0x001fca0007800000 */
[----:B------:R-:W0:Y:S02]  /*0630*/  SHFL.DOWN PT, R9, R8, 0x1, 0x1f ;  /* 0x08201f0008097f89 */ /* 0x000e2400000e0000 */
[----:B0-----:R-:W-:-:S05]  /*0640*/  FMNMX R9, R8, R9, !PT ;  /* 0x0000000908097209 */ /* 0x001fca0007800000 */
[----:B------:R0:W-:Y:S01]  /*0650*/  @!P0 STS [R2], R9 ;  /* 0x0000000902008388 */ /* 0x0001e20000000800 */
[----:B------:R-:W-:Y:S01]  /*0660*/  BAR.SYNC.DEFER_BLOCKING 0x0 ;  /* 0x0000000000007b1d */ /* 0x000fe20000010000 */
[----:B------:R-:W-:-:S13]  /*0670*/  ISETP.NE.AND P0, PT, R13, RZ, PT ;  /* 0x000000ff0d00720c */ /* 0x000fda0003f05270 */
[----:B0-----:R-:W-:Y:S05]  /*0680*/  @P0 BRA `(.L_x_6) ;  /* 0x0000000400940947 */ /* 0x001fea0003800000 */
[----:B------:R0:W1:Y:S01]  /*0690*/  LDS.128 R4, [R3] ;  /* 0x0000000003047984 */ /* 0x0000620000000c00 */
[----:B------:R-:W-:-:S13]  /*06a0*/  ISETP.GE.U32.AND P0, PT, R12, 0x40, PT ;  /* 0x000000400c00780c */ /* 0x000fda0003f06070 */
[----:B0-----:R-:W-:Y:S05]  /*06b0*/  @!P0 BRA `(.L_x_7) ;  /* 0x0000000400848947 */ /* 0x001fea0003800000 */
[----:B------:R-:W-:Y:S02]  /*06c0*/  ISETP.NE.AND P0, PT, R0, 0x2, PT ;  /* 0x000000020000780c */ /* 0x000fe40003f05270 */
[----:B-1----:R-:W-:-:S11]  /*06d0*/  FMNMX R4, R4, R5, !PT ;  /* 0x0000000504047209 */ /* 0x002fd60007800000 */
[----:B------:R-:W-:Y:S05]  /*06e0*/  @!P0 BRA `(.L_x_7) ;  /* 0x0000000400788947 */ /* 0x000fea0003800000 */
[----:B------:R-:W-:Y:S02]  /*06f0*/  ISETP.NE.AND P0, PT, R0, 0x3, PT ;  /* 0x000000030000780c */ /* 0x000fe40003f05270 */
[----:B------:R-:W-:-:S11]  /*0700*/  FMNMX R4, R4, R6, !PT ;  /* 0x0000000604047209 */ /* 0x000fd60007800000 */
[----:B------:R-:W-:Y:S05]  /*0710*/  @!P0 BRA `(.L_x_7) ;  /* 0x00000004006c8947 */ /* 0x000fea0003800000 */
[----:B------:R-:W-:Y:S02]  /*0720*/  ISETP.NE.AND P0, PT, R0, 0x4, PT ;  /* 0x000000040000780c */ /* 0x000fe40003f05270 */
[----:B------:R-:W-:-:S11]  /*0730*/  FMNMX R4, R4, R7, !PT ;  /* 0x0000000704047209 */ /* 0x000fd60007800000 */
[----:B------:R-:W-:Y:S05]  /*0740*/  @!P0 BRA `(.L_x_7) ;  /* 0x0000000400608947 */ /* 0x000fea0003800000 */
[----:B------:R-:W0:Y:S01]  /*0750*/  LDS.128 R8, [R3+0x10] ;  /* 0x0000100003087984 */ /* 0x000e220000000c00 */
[----:B------:R-:W-:Y:S02]  /*0760*/  ISETP.NE.AND P0, PT, R0, 0x5, PT ;  /* 0x000000050000780c */ /* 0x000fe40003f05270 */
[----:B0-----:R-:W-:-:S11]  /*0770*/  FMNMX R4, R4, R8, !PT ;  /* 0x0000000804047209 */ /* 0x001fd60007800000 */
[----:B------:R-:W-:Y:S05]  /*0780*/  @!P0 BRA `(.L_x_7) ;  /* 0x0000000400508947 */ /* 0x000fea0003800000 */
[----:B------:R-:W-:Y:S02]  /*0790*/  ISETP.NE.AND P0, PT, R0, 0x6, PT ;  /* 0x000000060000780c */ /* 0x000fe40003f05270 */
[----:B------:R-:W-:-:S11]  /*07a0*/  FMNMX R4, R4, R9, !PT ;  /* 0x0000000904047209 */ /* 0x000fd60007800000 */
        /* <DEDUP_REMOVED lines=81> */
[----:B------:R-:W-:-:S07]  /*0cc0*/  @P0 FMNMX R4, R4, R11, !PT ;  /* 0x0000000b04040209 */ /* 0x000fce0007800000 */
.L_x_7:
[----:B-1----:R0:W-:Y:S02]  /*0cd0*/  STS [R3], R4 ;  /* 0x0000000403007388 */ /* 0x0021e40000000800 */
.L_x_6:
[----:B------:R-:W-:Y:S05]  /*0ce0*/  BSYNC.RECONVERGENT B0 ;  /* 0x0000000000007941 */ /* 0x000fea0003800200 */
.L_x_5:
[----:B------:R-:W-:Y:S01]  /*0cf0*/  BAR.SYNC.DEFER_BLOCKING 0x0 ;  /* 0x0000000000007b1d */ /* 0x000fe20000010000 */
[----:B------:R-:W-:Y:S02]  /*0d00*/  IMAD.MOV.U32 R17, RZ, RZ, RZ ;  /* 0x000000ffff117224 */ /* 0x000fe400078e00ff */
[----:B------:R-:W-:-:S03]  /*0d10*/  IMAD.MOV.U32 R31, RZ, RZ, R13 ;  /* 0x000000ffff1f7224 */ /* 0x000fc600078e000d */
[----:B------:R-:W1:Y:S01]  /*0d20*/  LDCU.64 UR6, c[0x0][0x380] ;  /* 0x00007000ff0677ac */ /* 0x000e620008000a00 */
[----:B------:R-:W-:Y:S01]  /*0d30*/  BSSY.RECONVERGENT B0, `(.L_x_8) ;  /* 0x00000dd000007945 */ /* 0x000fe20003800200 */
[----:B------:R-:W2:Y:S01]  /*0d40*/  LDCU.64 UR12, c[0x0][0x388] ;  /* 0x00007100ff0c77ac */ /* 0x000ea20008000a00 */
[----:B------:R3:W4:Y:S01]  /*0d50*/  LDS R0, [R3] ;  /* 0x0000000003007984 */ /* 0x0007220000000800 */
[----:B-1----:R-:W-:-:S04]  /*0d60*/  ULEA UR5, UP0, UR4, UR6, 0x2 ;  /* 0x0000000604057291 */ /* 0x002fc8000f8010ff */
[----:B------:R-:W-:Y:S02]  /*0d70*/  ULEA.HI.X UR6, UR4, UR7, URZ, 0x2, UP0 ;  /* 0x0000000704067291 */ /* 0x000fe400080f14ff */
[----:B------:R-:W-:-:S04]  /*0d80*/  IMAD.U32 R10, RZ, RZ, UR5 ;  /* 0x00000005ff0a7e24 */ /* 0x000fc8000f8e00ff */
[----:B--23--:R-:W-:-:S07]  /*0d90*/  IMAD.U32 R11, RZ, RZ, UR6 ;  /* 0x00000006ff0b7e24 */ /* 0x00cfce000f8e00ff */
.L_x_25:
[----:B0123--:R-:W-:-:S04]  /*0da0*/  IMAD.IADD R3, R12, 0x1, R31 ;  /* 0x000000010c037824 */ /* 0x00ffc800078e021f */
[C---:B------:R-:W-:Y:S01]  /*0db0*/  IMAD.IADD R29, R3.reuse, 0x1, R12 ;  /* 0x00000001031d7824 */ /* 0x040fe200078e020c */
[----:B------:R-:W-:-:S04]  /*0dc0*/  VIMNMX.U32 R5, PT, PT, R3, UR8, PT ;  /* 0x0000000803057c48 */ /* 0x000fc8000bfe0000 */
[----:B------:R-:W-:Y:S02]  /*0dd0*/  IADD3 R5, P0, PT, R5, UR4, RZ ;  /* 0x0000000405057c10 */ /* 0x000fe4000ff1e0ff */
[C---:B------:R-:W-:Y:S01]  /*0de0*/  VIMNMX.U32 R26, PT, PT, R29.reuse, UR8, PT ;  /* 0x000000081d1a7c48 */ /* 0x040fe2000bfe0000 */
[--C-:B------:R-:W-:Y:S02]  /*0df0*/  IMAD.IADD R29, R29, 0x1, R12.reuse ;  /* 0x000000011d1d7824 */ /* 0x100fe400078e020c */
[----:B------:R-:W-:Y:S01]  /*0e00*/  IMAD.X R6, RZ, RZ, RZ, P0 ;  /* 0x000000ffff067224 */ /* 0x000fe200000e06ff */
[----:B------:R-:W-:Y:S01]  /*0e10*/  IADD3 R3, P1, PT, R26, UR4, RZ ;  /* 0x000000041a037c10 */ /* 0x000fe2000ff3e0ff */
[----:B------:R-:W-:Y:S01]  /*0e20*/  IMAD.IADD R33, R29, 0x1, R12 ;  /* 0x000000011d217824 */ /* 0x000fe200078e020c */
[----:B------:R-:W-:Y:S02]  /*0e30*/  LEA R4, P0, R5, UR12, 0x2 ;  /* 0x0000000c05047c11 */ /* 0x000fe4000f8010ff */
[----:B------:R-:W-:Y:S01]  /*0e40*/  VIMNMX.U32 R22, PT, PT, R29, UR8, PT ;  /* 0x000000081d167c48 */ /* 0x000fe2000bfe0000 */
[----:B------:R-:W-:Y:S01]  /*0e50*/  IMAD.X R8, RZ, RZ, RZ, P1 ;  /* 0x000000ffff087224 */ /* 0x000fe200008e06ff */
[----:B------:R-:W-:Y:S01]  /*0e60*/  LEA.HI.X R5, R5, UR13, R6, 0x2, P0 ;  /* 0x0000000d05057c11 */ /* 0x000fe200080f1406 */
[----:B------:R-:W-:Y:S01]  /*0e70*/  IMAD.IADD R25, R33, 0x1, R12 ;  /* 0x0000000121197824 */ /* 0x000fe200078e020c */
[----:B------:R-:W-:-:S02]  /*0e80*/  LEA R2, P1, R3, UR12, 0x2 ;  /* 0x0000000c03027c11 */ /* 0x000fc4000f8210ff */
[----:B------:R-:W-:Y:S01]  /*0e90*/  IADD3 R6, P0, PT, R22, UR4, RZ ;  /* 0x0000000416067c10 */ /* 0x000fe2000ff1e0ff */
[----:B-----5:R0:W5:Y:S01]  /*0ea0*/  LDG.E.EF R23, desc[UR10][R4.64] ;  /* 0x0000000a04177981 */ /* 0x020162000c0e1900 */
[----:B------:R-:W-:Y:S02]  /*0eb0*/  VIMNMX.U32 R24, PT, PT, R33, UR8, PT ;  /* 0x0000000821187c48 */ /* 0x000fe4000bfe0000 */
[----:B------:R-:W-:Y:S01]  /*0ec0*/  LEA.HI.X R3, R3, UR13, R8, 0x2, P1 ;  /* 0x0000000d03037c11 */ /* 0x000fe200088f1408 */
[----:B------:R-:W-:Y:S01]  /*0ed0*/  IMAD.X R9, RZ, RZ, RZ, P0 ;  /* 0x000000ffff097224 */ /* 0x000fe200000e06ff */
[----:B------:R-:W-:Y:S02]  /*0ee0*/  IADD3 R7, P1, PT, R24, UR4, RZ ;  /* 0x0000000418077c10 */ /* 0x000fe4000ff3e0ff */
[C---:B------:R-:W-:Y:S01]  /*0ef0*/  LEA R20, P0, R6.reuse, UR12, 0x2 ;  /* 0x0000000c06147c11 */ /* 0x040fe2000f8010ff */
[----:B------:R-:W5:Y:S01]  /*0f00*/  LDG.E.EF R19, desc[UR10][R2.64] ;  /* 0x0000000a02137981 */ /* 0x000f62000c0e1900 */
[----:B------:R-:W-:Y:S01]  /*0f10*/  IADD3 R27, PT, PT, R25, R12, RZ ;  /* 0x0000000c191b7210 */ /* 0x000fe20007ffe0ff */
[----:B------:R-:W-:Y:S01]  /*0f20*/  IMAD.X R8, RZ, RZ, RZ, P1 ;  /* 0x000000ffff087224 */ /* 0x000fe200008e06ff */
[----:B------:R-:W-:-:S02]  /*0f30*/  LEA.HI.X R21, R6, UR13, R9, 0x2, P0 ;  /* 0x0000000d06157c11 */ /* 0x000fc400080f1409 */
[----:B------:R-:W-:Y:S01]  /*0f40*/  LEA R6, P0, R7, UR12, 0x2 ;  /* 0x0000000c07067c11 */ /* 0x000fe2000f8010ff */
[----:B------:R-:W-:Y:S01]  /*0f50*/  IMAD.IADD R15, R27, 0x1, R12 ;  /* 0x000000011b0f7824 */ /* 0x000fe200078e020c */
[----:B------:R-:W-:Y:S02]  /*0f60*/  VIMNMX.U32 R14, PT, PT, R25, UR8, PT ;  /* 0x00000008190e7c48 */ /* 0x000fe4000bfe0000 */
[----:B------:R-:W-:Y:S01]  /*0f70*/  LEA.HI.X R7, R7, UR13, R8, 0x2, P0 ;  /* 0x0000000d07077c11 */ /* 0x000fe200080f1408 */
[----:B------:R1:W5:Y:S01]  /*0f80*/  LDG.E.EF R21, desc[UR10][R20.64] ;  /* 0x0000000a14157981 */ /* 0x000362000c0e1900 */
[----:B------:R-:W-:Y:S02]  /*0f90*/  IADD3 R9, P0, PT, R14, UR4, RZ ;  /* 0x000000040e097c10 */ /* 0x000fe4000ff1e0ff */
[----:B------:R-:W-:Y:S02]  /*0fa0*/  VIMNMX.U32 R18, PT, PT, R15, UR8, PT ;  /* 0x000000080f127c48 */ /* 0x000fe4000bfe0000 */
[----:B------:R-:W-:Y:S01]  /*0fb0*/  VIMNMX.U32 R16, PT, PT, R27, UR8, PT ;  /* 0x000000081b107c48 */ /* 0x000fe2000bfe0000 */
[----:B0-----:R-:W-:Y:S01]  /*0fc0*/  IMAD.X R4, RZ, RZ, RZ, P0 ;  /* 0x000000ffff047224 */ /* 0x001fe200000e06ff */
[----:B------:R-:W-:Y:S01]  /*0fd0*/  IADD3 R5, P2, PT, R18, UR4, RZ ;  /* 0x0000000412057c10 */ /* 0x000fe2000ff5e0ff */
[----:B------:R0:W5:Y:S01]  /*0fe0*/  LDG.E.EF R7, desc[UR10][R6.64] ;  /* 0x0000000a06077981 */ /* 0x000162000c0e1900 */
[C---:B------:R-:W-:Y:S01]  /*0ff0*/  LEA R8, P0, R9.reuse, UR12, 0x2 ;  /* 0x0000000c09087c11 */ /* 0x040fe2000f8010ff */
[----:B-1----:R-:W1:Y:S02]  /*1000*/  LDC R20, c[0x0][0x394] ;  /* 0x0000e500ff147b82 */ /* 0x002e640000000800 */
[----:B------:R-:W-:Y:S01]  /*1010*/  IMAD.X R28, RZ, RZ, RZ, P2 ;  /* 0x000000ffff1c7224 */ /* 0x000fe200010e06ff */
[----:B------:R-:W-:-:S02]  /*1020*/  LEA.HI.X R9, R9, UR13, R4, 0x2, P0 ;  /* 0x0000000d09097c11 */ /* 0x000fc400080f1404 */
[----:B------:R-:W-:-:S04]  /*1030*/  LEA R4, P0, R5, UR12, 0x2 ;  /* 0x0000000c05047c11 */ /* 0x000fc8000f8010ff */
[----:B------:R-:W-:Y:S01]  /*1040*/  LEA.HI.X R5, R5, UR13, R28, 0x2, P0 ;  /* 0x0000000d05057c11 */ /* 0x000fe200080f141c */
[----:B------:R-:W5:Y:S04]  /*1050*/  LDG.E.EF R9, desc[UR10][R8.64] ;  /* 0x0000000a08097981 */ /* 0x000f68000c0e1900 */
[----:B------:R-:W5:Y:S01]  /*1060*/  LDG.E.EF R37, desc[UR10][R4.64] ;  /* 0x0000000a04257981 */ /* 0x000f62000c0e1900 */
[----:B------:R-:W-:-:S05]  /*1070*/  IADD3 R30, P1, PT, R16, UR4, RZ ;  /* 0x00000004101e7c10 */ /* 0x000fca000ff3e0ff */
[----:B------:R-:W-:Y:S01]  /*1080*/  IMAD.X R3, RZ, RZ, RZ, P1 ;  /* 0x000000ffff037224 */ /* 0x000fe200008e06ff */
[C---:B------:R-:W-:Y:S02]  /*1090*/  LEA R2, P1, R30.reuse, UR12, 0x2 ;  /* 0x0000000c1e027c11 */ /* 0x040fe4000f8210ff */
[C---:B-1----:R-:W-:Y:S02]  /*10a0*/  ISETP.GE.U32.AND P5, PT, R31.reuse, R20, PT ;  /* 0x000000141f00720c */ /* 0x042fe40003fa6070 */
[----:B------:R-:W-:Y:S02]  /*10b0*/  LEA.HI.X R3, R30, UR13, R3, 0x2, P1 ;  /* 0x0000000d1e037c11 */ /* 0x000fe400088f1403 */
[----:B------:R-:W-:Y:S01]  /*10c0*/  VIMNMX.U32 R30, PT, PT, R31, UR8, PT ;  /* 0x000000081f1e7c48 */ /* 0x000fe2000bfe0000 */
[----:B------:R-:W-:Y:S02]  /*10d0*/  IMAD.IADD R28, R12, 0x1, R31 ;  /* 0x000000010c1c7824 */ /* 0x000fe400078e021f */
[----:B------:R1:W5:Y:S01]  /*10e0*/  LDG.E.EF R35, desc[UR10][R2.64] ;  /* 0x0000000a02237981 */ /* 0x000362000c0e1900 */
[----:B------:R-:W-:Y:S01]  /*10f0*/  IADD3 R31, P3, PT, R30, UR4, RZ ;  /* 0x000000041e1f7c10 */ /* 0x000fe2000ff7e0ff */
[----:B------:R-:W-:Y:S01]  /*1100*/  IMAD.IADD R32, R28, 0x1, R12 ;  /* 0x000000011c207824 */ /* 0x000fe200078e020c */
[----:B------:R-:W-:Y:S03]  /*1110*/  BSSY.RECONVERGENT B1, `(.L_x_9) ;  /* 0x000001a000017945 */ /* 0x000fe60003800200 */
[----:B0-----:R-:W-:Y:S01]  /*1120*/  IMAD.X R6, RZ, RZ, RZ, P3 ;  /* 0x000000ffff067224 */ /* 0x001fe200018e06ff */
[----:B-1----:R-:W-:-:S02]  /*1130*/  LEA R2, P6, R31, UR12, 0x2 ;  /* 0x0000000c1f027c11 */ /* 0x002fc4000f8c10ff */
[-C--:B------:R-:W-:Y:S02]  /*1140*/  ISETP.GE.U32.AND P0, PT, R32, R20.reuse, PT ;  /* 0x000000142000720c */ /* 0x080fe40003f06070 */
[-C--:B------:R-:W-:Y:S02]  /*1150*/  ISETP.GE.U32.AND P1, PT, R29, R20.reuse, PT ;  /* 0x000000141d00720c */ /* 0x080fe40003f26070 */
[-C--:B------:R-:W-:Y:S02]  /*1160*/  ISETP.GE.U32.AND P2, PT, R33, R20.reuse, PT ;  /* 0x000000142100720c */ /* 0x080fe40003f46070 */
[-C--:B------:R-:W-:Y:S02]  /*1170*/  ISETP.GE.U32.AND P3, PT, R25, R20.reuse, PT ;  /* 0x000000141900720c */ /* 0x080fe40003f66070 */
[----:B------:R-:W-:Y:S02]  /*1180*/  ISETP.GE.U32.AND P4, PT, R27, R20, PT ;  /* 0x000000141b00720c */ /* 0x000fe40003f86070 */
[----:B------:R-:W-:Y:S01]  /*1190*/  LEA.HI.X R3, R31, UR13, R6, 0x2, P6 ;  /* 0x0000000d1f037c11 */ /* 0x000fe2000b0f1406 */
[----:B------:R-:W-:Y:S10]  /*11a0*/  @P5 BRA `(.L_x_10) ;  /* 0x0000000000405947 */ /* 0x000ff40003800000 */
[----:B------:R-:W4:Y:S01]  /*11b0*/  LDG.E.EF R3, desc[UR10][R2.64] ;  /* 0x0000000a02037981 */ /* 0x000f22000c0e1900 */
[----:B------:R-:W-:Y:S02]  /*11c0*/  IMAD.MOV.U32 R5, RZ, RZ, 0x3bbb989d ;  /* 0x3bbb989dff057424 */ /* 0x000fe400078e00ff */
[----:B------:R-:W-:Y:S02]  /*11d0*/  IMAD.MOV.U32 R6, RZ, RZ, 0x437c0000 ;  /* 0x437c0000ff067424 */ /* 0x000fe400078e00ff */
[----:B----4-:R-:W-:-:S04]  /*11e0*/  FADD R4, -R0, R3 ;  /* 0x0000000300047221 */ /* 0x010fc80000000100 */
[----:B------:R-:W-:-:S04]  /*11f0*/  FFMA.SAT R5, R4, R5, 0.5 ;  /* 0x3f00000004057423 */ /* 0x000fc80000002005 */
[----:B------:R-:W-:-:S04]  /*1200*/  FFMA.RM R5, R5, R6, 12582913 ;  /* 0x4b40000105057423 */ /* 0x000fc80000004006 */
[C---:B------:R-:W-:Y:S01]  /*1210*/  FADD R25, R5.reuse, -12583039 ;  /* 0xcb40007f05197421 */ /* 0x040fe20000000000 */
[----:B------:R-:W-:-:S03]  /*1220*/  IMAD.SHL.U32 R2, R5, 0x800000, RZ ;  /* 0x0080000005027824 */ /* 0x000fc600078e00ff */
[----:B------:R-:W-:-:S04]  /*1230*/  FFMA R25, R4, 1.4426950216293334961, -R25 ;  /* 0x3fb8aa3b04197823 */ /* 0x000fc80000000819 */
[----:B------:R-:W-:Y:S01]  /*1240*/  FFMA R25, R4, 1.925963033500011079e-08, R25 ;  /* 0x32a5706004197823 */ /* 0x000fe20000000019 */
[----:B------:R-:W-:-:S04]  /*1250*/  LEA R4, P5, R30, UR5, 0x2 ;  /* 0x000000051e047c11 */ /* 0x000fc8000f8a10ff */
[----:B------:R-:W-:Y:S01]  /*1260*/  LEA.HI.X R5, R30, UR6, RZ, 0x2, P5 ;  /* 0x000000061e057c11 */ /* 0x000fe2000a8f14ff */
[----:B------:R-:W0:Y:S02]  /*1270*/  MUFU.EX2 R25, R25 ;  /* 0x0000001900197308 */ /* 0x000e240000000800 */
[----:B0-----:R-:W-:-:S04]  /*1280*/  FMUL R2, R2, R25 ;  /* 0x0000001902027220 */ /* 0x001fc80000400000 */
[----:B------:R-:W-:Y:S01]  /*1290*/  FADD R17, R17, R2 ;  /* 0x0000000211117221 */ /* 0x000fe20000000000 */
[----:B------:R0:W-:Y:S06]  /*12a0*/  STG.E desc[UR10][R4.64], R2 ;  /* 0x0000000204007986 */ /* 0x0001ec000c10190a */
.L_x_10:
[----:B------:R-:W-:Y:S05]  /*12b0*/  BSYNC.RECONVERGENT B1 ;  /* 0x0000000000017941 */ /* 0x000fea0003800200 */
.L_x_9:
[-C--:B------:R-:W-:Y:S01]  /*12c0*/  ISETP.GE.U32.AND P6, PT, R28, R20.reuse, PT ;  /* 0x000000141c00720c */ /* 0x080fe20003fc6070 */
[----:B------:R-:W-:Y:S01]  /*12d0*/  BSSY.RECONVERGENT B1, `(.L_x_11) ;  /* 0x0000013000017945 */ /* 0x000fe20003800200 */
[----:B------:R-:W-:-:S11]  /*12e0*/  ISETP.GE.U32.AND P5, PT, R15, R20, PT ;  /* 0x000000140f00720c */ /* 0x000fd60003fa6070 */
[----:B------:R-:W-:Y:S05]  /*12f0*/  @P6 BRA `(.L_x_12) ;  /* 0x0000000000406947 */ /* 0x000fea0003800000 */
[----:B0-----:R-:W-:Y:S02]  /*1300*/  IMAD.MOV.U32 R2, RZ, RZ, 0x3bbb989d ;  /* 0x3bbb989dff027424 */ /* 0x001fe400078e00ff */
[----:B----45:R-:W-:Y:S01]  /*1310*/  FADD R23, -R0, R23 ;  /* 0x0000001700177221 */ /* 0x030fe20000000100 */
[----:B------:R-:W-:Y:S01]  /*1320*/  IMAD.MOV.U32 R3, RZ, RZ, 0x437c0000 ;  /* 0x437c0000ff037424 */ /* 0x000fe200078e00ff */
[----:B------:R-:W-:Y:S02]  /*1330*/  VIMNMX.U32 R28, PT, PT, R28, UR8, PT ;  /* 0x000000081c1c7c48 */ /* 0x000fe4000bfe0000 */
        /* <DEDUP_REMOVED lines=12> */
.L_x_12:
[----:B------:R-:W-:Y:S05]  /*1400*/  BSYNC.RECONVERGENT B1 ;  /* 0x0000000000017941 */ /* 0x000fea0003800200 */
.L_x_11:
[----:B------:R-:W-:Y:S04]  /*1410*/  BSSY.RECONVERGENT B1, `(.L_x_13) ;  /* 0x0000011000017945 */ /* 0x000fe80003800200 */
[----:B------:R-:W-:Y:S05]  /*1420*/  @P0 BRA `(.L_x_14) ;  /* 0x00000000003c0947 */ /* 0x000fea0003800000 */
[----:B01----:R-:W-:Y:S02]  /*1430*/  IMAD.MOV.U32 R2, RZ, RZ, 0x3bbb989d ;  /* 0x3bbb989dff027424 */ /* 0x003fe400078e00ff */
[----:B----45:R-:W-:Y:S01]  /*1440*/  FADD R19, -R0, R19 ;  /* 0x0000001300137221 */ /* 0x030fe20000000100 */
[----:B------:R-:W-:-:S03]  /*1450*/  IMAD.MOV.U32 R3, RZ, RZ, 0x437c0000 ;  /* 0x437c0000ff037424 */ /* 0x000fc600078e00ff */
        /* <DEDUP_REMOVED lines=12> */
.L_x_14:
[----:B------:R-:W-:Y:S05]  /*1520*/  BSYNC.RECONVERGENT B1 ;  /* 0x0000000000017941 */ /* 0x000fea0003800200 */
.L_x_13:
[----:B------:R-:W-:Y:S04]  /*1530*/  BSSY.RECONVERGENT B1, `(.L_x_15) ;  /* 0x0000011000017945 */ /* 0x000fe80003800200 */
[----:B------:R-:W-:Y:S05]  /*1540*/  @P1 BRA `(.L_x_16) ;  /* 0x00000000003c1947 */ /* 0x000fea0003800000 */
[----:B012---:R-:W-:Y:S02]  /*1550*/  HFMA2 R2, -RZ, RZ, 0.96630859375, -0.0022525787353515625 ;  /* 0x3bbb989dff027431 */ /* 0x007fe400000001ff */
        /* <DEDUP_REMOVED lines=14> */
.L_x_16:
[----:B------:R-:W-:Y:S05]  /*1640*/  BSYNC.RECONVERGENT B1 ;  /* 0x0000000000017941 */ /* 0x000fea0003800200 */
.L_x_15:
[----:B------:R-:W-:Y:S04]  /*1650*/  BSSY.RECONVERGENT B1, `(.L_x_17) ;  /* 0x0000011000017945 */ /* 0x000fe80003800200 */
[----:B------:R-:W-:Y:S05]  /*1660*/  @P2 BRA `(.L_x_18) ;  /* 0x00000000003c2947 */ /* 0x000fea0003800000 */
[----:B0123--:R-:W-:Y:S02]  /*1670*/  IMAD.MOV.U32 R2, RZ, RZ, 0x3bbb989d ;  /* 0x3bbb989dff027424 */ /* 0x00ffe400078e00ff */
        /* <DEDUP_REMOVED lines=14> */
.L_x_18:
[----:B------:R-:W-:Y:S05]  /*1760*/  BSYNC.RECONVERGENT B1 ;  /* 0x0000000000017941 */ /* 0x000fea0003800200 */
.L_x_17:
        /* <DEDUP_REMOVED lines=17> */
.L_x_20:
[----:B------:R-:W-:Y:S05]  /*1880*/  BSYNC.RECONVERGENT B1 ;  /* 0x0000000000017941 */ /* 0x000fea0003800200 */
.L_x_19:
        /* <DEDUP_REMOVED lines=17> */
.L_x_22:
[----:B------:R-:W-:Y:S05]  /*19a0*/  BSYNC.RECONVERGENT B1 ;  /* 0x0000000000017941 */ /* 0x000fea0003800200 */
.L_x_21:
        /* <DEDUP_REMOVED lines=17> */
.L_x_24:
[----:B------:R-:W-:Y:S05]  /*1ac0*/  BSYNC.RECONVERGENT B1 ;  /* 0x0000000000017941 */ /* 0x000fea0003800200 */
.L_x_23:
[----:B------:R-:W-:-:S05]  /*1ad0*/  IMAD.IADD R31, R15, 0x1, R12 ;  /* 0x000000010f1f7824 */ /* 0x000fca00078e020c */
[----:B------:R-:W-:-:S13]  /*1ae0*/  ISETP.GE.AND P0, PT, R31, R20, PT ;  /* 0x000000141f00720c */ /* 0x000fda0003f06270 */
[----:B------:R-:W-:Y:S05]  /*1af0*/  @!P0 BRA `(.L_x_25) ;  /* 0xfffffff000a88947 */ /* 0x000fea000383ffff */
[----:B------:R-:W-:Y:S05]  /*1b00*/  BSYNC.RECONVERGENT B0 ;  /* 0x0000000000007941 */ /* 0x000fea0003800200 */
.L_x_8:
[----:B----4-:R-:W4:Y:S01]  /*1b10*/  SHFL.DOWN PT, R0, R17, 0x10, 0x1f ;  /* 0x0a001f0011007f89 */ /* 0x010f2200000e0000 */
[----:B------:R-:W-:Y:S01]  /*1b20*/  LOP3.LUT P0, RZ, R13, 0x1f, RZ, 0xc0, !PT ;  /* 0x0000001f0dff7812 */ /* 0x000fe2000780c0ff */
[----:B------:R-:W-:Y:S01]  /*1b30*/  BSSY.RECONVERGENT B0, `(.L_x_26) ;  /* 0x0000093000007945 */ /* 0x000fe20003800200 */
[----:B------:R-:W-:Y:S01]  /*1b40*/  MOV R6, 0x400 ;  /* 0x0000040000067802 */ /* 0x000fe20000000f00 */
[----:B-----5:R-:W0:Y:S01]  /*1b50*/  S2R R7, SR_CgaCtaId ;  /* 0x0000000000077919 */ /* 0x020e220000008800 */
[----:B----4-:R-:W-:-:S05]  /*1b60*/  FADD R0, R17, R0 ;  /* 0x0000000011007221 */ /* 0x010fca0000000000 */
[----:B0123--:R-:W0:Y:S01]  /*1b70*/  SHFL.DOWN PT, R3, R0, 0x8, 0x1f ;  /* 0x09001f0000037f89 */ /* 0x00fe2200000e0000 */
[----:B------:R-:W-:-:S03]  /*1b80*/  LEA R7, R7, R6, 0x18 ;  /* 0x0000000607077211 */ /* 0x000fc600078ec0ff */
[----:B------:R-:W-:-:S04]  /*1b90*/  @!P0 SHF.R.U32.HI R6, RZ, 0x3, R13 ;  /* 0x00000003ff068819 */ /* 0x000fc8000001160d */
[----:B------:R-:W-:Y:S01]  /*1ba0*/  @!P0 LOP3.LUT R6, R6, 0x7c, RZ, 0xc0, !PT ;  /* 0x0000007c06068812 */ /* 0x000fe200078ec0ff */
[----:B0-----:R-:W-:Y:S01]  /*1bb0*/  FADD R3, R0, R3 ;  /* 0x0000000300037221 */ /* 0x001fe20000000000 */
[----:B------:R-:W-:-:S04]  /*1bc0*/  SHF.R.U32.HI R0, RZ, 0x5, R12 ;  /* 0x00000005ff007819 */ /* 0x000fc8000001160c */
[----:B------:R-:W0:Y:S01]  /*1bd0*/  SHFL.DOWN PT, R2, R3, 0x4, 0x1f ;  /* 0x08801f0003027f89 */ /* 0x000e2200000e0000 */
[----:B------:R-:W-:-:S05]  /*1be0*/  IMAD R21, R0, 0x4, R7 ;  /* 0x0000000400157824 */ /* 0x000fca00078e0207 */
[----:B------:R-:W-:Y:S01]  /*1bf0*/  @!P0 IADD3 R6, PT, PT, R21, R6, RZ ;  /* 0x0000000615068210 */ /* 0x000fe20007ffe0ff */
[----:B0-----:R-:W-:-:S05]  /*1c00*/  FADD R2, R3, R2 ;  /* 0x0000000203027221 */ /* 0x001fca0000000000 */
[----:B------:R-:W0:Y:S02]  /*1c10*/  SHFL.DOWN PT, R5, R2, 0x2, 0x1f ;  /* 0x08401f0002057f89 */ /* 0x000e2400000e0000 */
[----:B0-----:R-:W-:-:S05]  /*1c20*/  FADD R5, R2, R5 ;  /* 0x0000000502057221 */ /* 0x001fca0000000000 */
[----:B------:R-:W0:Y:S02]  /*1c30*/  SHFL.DOWN PT, R4, R5, 0x1, 0x1f ;  /* 0x08201f0005047f89 */ /* 0x000e2400000e0000 */
[----:B0-----:R-:W-:-:S05]  /*1c40*/  FADD R3, R5, R4 ;  /* 0x0000000405037221 */ /* 0x001fca0000000000 */
[----:B------:R0:W-:Y:S01]  /*1c50*/  @!P0 STS [R6], R3 ;  /* 0x0000000306008388 */ /* 0x0001e20000000800 */
[----:B------:R-:W-:Y:S01]  /*1c60*/  BAR.SYNC.DEFER_BLOCKING 0x0 ;  /* 0x0000000000007b1d */ /* 0x000fe20000010000 */
[----:B------:R-:W-:-:S13]  /*1c70*/  ISETP.NE.AND P0, PT, R13, RZ, PT ;  /* 0x000000ff0d00720c */ /* 0x000fda0003f05270 */
[----:B0-----:R-:W-:Y:S05]  /*1c80*/  @P0 BRA `(.L_x_27) ;  /* 0x0000000400f40947 */ /* 0x001fea0003800000 */
[----:B------:R0:W1:Y:S01]  /*1c90*/  LDS R2, [R21] ;  /* 0x0000000015027984 */ /* 0x0000620000000800 */
[----:B------:R-:W-:-:S13]  /*1ca0*/  ISETP.GE.U32.AND P0, PT, R12, 0x40, PT ;  /* 0x000000400c00780c */ /* 0x000fda0003f06070 */
[----:B0-----:R-:W-:Y:S05]  /*1cb0*/  @!P0 BRA `(.L_x_28) ;  /* 0x0000000400e48947 */ /* 0x001fea0003800000 */
[----:B------:R-:W1:Y:S01]  /*1cc0*/  LDS R3, [R21+0x4] ;  /* 0x0000040015037984 */ /* 0x000e620000000800 */
[----:B------:R-:W-:Y:S01]  /*1cd0*/  ISETP.NE.AND P0, PT, R0, 0x2, PT ;  /* 0x000000020000780c */ /* 0x000fe20003f05270 */
[----:B-1----:R-:W-:-:S12]  /*1ce0*/  FADD R2, R2, R3 ;  /* 0x0000000302027221 */ /* 0x002fd80000000000 */
[----:B------:R-:W-:Y:S05]  /*1cf0*/  @!P0 BRA `(.L_x_28) ;  /* 0x0000000400d48947 */ /* 0x000fea0003800000 */
[----:B------:R-:W0:Y:S01]  /*1d00*/  LDS R3, [R21+0x8] ;  /* 0x0000080015037984 */ /* 0x000e220000000800 */
[----:B------:R-:W-:Y:S01]  /*1d10*/  ISETP.NE.AND P0, PT, R0, 0x3, PT ;  /* 0x000000030000780c */ /* 0x000fe20003f05270 */
[----:B0-----:R-:W-:-:S12]  /*1d20*/  FADD R2, R2, R3 ;  /* 0x0000000302027221 */ /* 0x001fd80000000000 */
        /* <DEDUP_REMOVED lines=109> */
[----:B------:R-:W-:Y:S01]  /*2400*/  ISETP.NE.AND P0, PT, R0, 0x1f, PT ;  /* 0x0000001f0000780c */ /* 0x000fe20003f05270 */
[----:B------:R-:W0:-:S12]  /*2410*/  LDS R3, [R21+0x78] ;  /* 0x0000780015037984 */ /* 0x000e180000000800 */
[----:B------:R-:W1:Y:S01]  /*2420*/  @P0 LDS R5, [R21+0x7c] ;  /* 0x00007c0015050984 */ /* 0x000e620000000800 */
[----:B0-----:R-:W-:-:S04]  /*2430*/  FADD R2, R2, R3 ;  /* 0x0000000302027221 */ /* 0x001fc80000000000 */
[----:B-1----:R-:W-:-:S07]  /*2440*/  @P0 FADD R2, R2, R5 ;  /* 0x0000000502020221 */ /* 0x002fce0000000000 */
.L_x_28:
[----:B-1----:R0:W-:Y:S02]  /*2450*/  STS [R21], R2 ;  /* 0x0000000215007388 */ /* 0x0021e40000000800 */
.L_x_27:
[----:B------:R-:W-:Y:S05]  /*2460*/  BSYNC.RECONVERGENT B0 ;  /* 0x0000000000007941 */ /* 0x000fea0003800200 */
.L_x_26:
[----:B------:R-:W-:Y:S06]  /*2470*/  BAR.SYNC.DEFER_BLOCKING 0x0 ;  /* 0x0000000000007b1d */ /* 0x000fec0000010000 */
[----:B------:R-:W1:Y:S01]  /*2480*/  LDCU UR4, c[0x0][0x394] ;  /* 0x00007280ff0477ac */ /* 0x000e620008000800 */
[----:B0-----:R-:W0:Y:S02]  /*2490*/  LDS R21, [R21] ;  /* 0x0000000015157984 */ /* 0x001e240000000800 */
.L_x_61:
[----:B------:R-:W-:-:S04]  /*24a0*/  IMAD.IADD R23, R12, 0x1, R13 ;  /* 0x000000010c177824 */ /* 0x000fc800078e020d */
[C---:B------:R-:W-:Y:S01]  /*24b0*/  IMAD.IADD R25, R23.reuse, 0x1, R12 ;  /* 0x0000000117197824 */ /* 0x040fe200078e020c */
[----:B0----5:R-:W-:-:S03]  /*24c0*/  VIMNMX.U32 R5, PT, PT, R23, UR8, PT ;  /* 0x0000000817057c48 */ /* 0x021fc6000bfe0000 */
[C---:B------:R-:W-:Y:S01]  /*24d0*/  IMAD.IADD R27, R25.reuse, 0x1, R12 ;  /* 0x00000001191b7824 */ /* 0x040fe200078e020c */
[----:B----4-:R-:W-:Y:S01]  /*24e0*/  VIMNMX.U32 R3, PT, PT, R25, UR8, PT ;  /* 0x0000000819037c48 */ /* 0x010fe2000bfe0000 */
[----:B------:R-:W-:-:S04]  /*24f0*/  IMAD.WIDE.U32 R4, R5, 0x4, R10 ;  /* 0x0000000405047825 */ /* 0x000fc800078e000a */
[C---:B------:R-:W-:Y:S01]  /*2500*/  IMAD.IADD R29, R27.reuse, 0x1, R12 ;  /* 0x000000011b1d7824 */ /* 0x040fe200078e020c */
[----:B------:R-:W-:Y:S01]  /*2510*/  VIMNMX.U32 R37, PT, PT, R27, UR8, PT ;  /* 0x000000081b257c48 */ /* 0x000fe2000bfe0000 */
[----:B------:R-:W-:Y:S01]  /*2520*/  IMAD.WIDE.U32 R2, R3, 0x4, R10 ;  /* 0x0000000403027825 */ /* 0x000fe200078e000a */
[----:B------:R2:W5:Y:S03]  /*2530*/  LDG.E R0, desc[UR10][R4.64] ;  /* 0x0000000a04007981 */ /* 0x000566000c1e1900 */
[C---:B------:R-:W-:Y:S01]  /*2540*/  IMAD.IADD R31, R29.reuse, 0x1, R12 ;  /* 0x000000011d1f7824 */ /* 0x040fe200078e020c */
[----:B------:R-:W-:Y:S01]  /*2550*/  VIMNMX.U32 R19, PT, PT, R29, UR8, PT ;  /* 0x000000081d137c48 */ /* 0x000fe2000bfe0000 */
[----:B------:R-:W-:Y:S01]  /*2560*/  IMAD.WIDE.U32 R36, R37, 0x4, R10 ;  /* 0x0000000425247825 */ /* 0x000fe200078e000a */
[----:B------:R2:W5:Y:S03]  /*2570*/  LDG.E R2, desc[UR10][R2.64] ;  /* 0x0000000a02027981 */ /* 0x000566000c1e1900 */
[----:B------:R-:W-:-:S04]  /*2580*/  IMAD.IADD R33, R31, 0x1, R12 ;  /* 0x000000011f217824 */ /* 0x000fc800078e020c */
[----:B------:R-:W-:Y:S01]  /*2590*/  IMAD.IADD R35, R33, 0x1, R12 ;  /* 0x0000000121237824 */ /* 0x000fe200078e020c */
[----:B------:R-:W-:Y:S02]  /*25a0*/  VIMNMX.U32 R17, PT, PT, R31, UR8, PT ;  /* 0x000000081f117c48 */ /* 0x000fe4000bfe0000 */
[----:B-1----:R-:W-:Y:S01]  /*25b0*/  VIMNMX.U32 R15, PT, PT, R33, UR8, PT ;  /* 0x00000008210f7c48 */ /* 0x002fe2000bfe0000 */
[--C-:B------:R-:W-:Y:S01]  /*25c0*/  IMAD.WIDE.U32 R18, R19, 0x4, R10.reuse ;  /* 0x0000000413127825 */ /* 0x100fe200078e000a */
[----:B------:R-:W-:Y:S01]  /*25d0*/  VIMNMX.U32 R9, PT, PT, R35, UR8, PT ;  /* 0x0000000823097c48 */ /* 0x000fe2000bfe0000 */
[----:B------:R2:W5:Y:S02]  /*25e0*/  LDG.E R3, desc[UR10][R36.64] ;  /* 0x0000000a24037981 */ /* 0x000564000c1e1900 */
[--C-:B------:R-:W-:Y:S02]  /*25f0*/  IMAD.WIDE.U32 R16, R17, 0x4, R10.reuse ;  /* 0x0000000411107825 */ /* 0x100fe400078e000a */
[----:B------:R2:W5:Y:S02]  /*2600*/  LDG.E R4, desc[UR10][R18.64] ;  /* 0x0000000a12047981 */ /* 0x000564000c1e1900 */
[----:B------:R-:W-:-:S02]  /*2610*/  IMAD.WIDE.U32 R14, R15, 0x4, R10 ;  /* 0x000000040f0e7825 */ /* 0x000fc400078e000a */
[----:B------:R2:W5:Y:S02]  /*2620*/  LDG.E R5, desc[UR10][R16.64] ;  /* 0x0000000a10057981 */ /* 0x000564000c1e1900 */
[----:B------:R-:W-:Y:S02]  /*2630*/  IMAD.WIDE.U32 R8, R9, 0x4, R10 ;  /* 0x0000000409087825 */ /* 0x000fe400078e000a */
[----:B------:R2:W5:Y:S04]  /*2640*/  LDG.E R6, desc[UR10][R14.64] ;  /* 0x0000000a0e067981 */ /* 0x000568000c1e1900 */
[----:B------:R2:W5:Y:S01]  /*2650*/  LDG.E R7, desc[UR10][R8.64] ;  /* 0x0000000a08077981 */ /* 0x000562000c1e1900 */
[----:B-1----:R-:W-:Y:S01]  /*2660*/  ISETP.GE.U32.AND P0, PT, R13, UR4, PT ;  /* 0x000000040d007c0c */ /* 0x002fe2000bf06070 */
[----:B------:R-:W-:-:S12]  /*2670*/  BSSY.RECONVERGENT B2, `(.L_x_29) ;  /* 0x0000014000027945 */ /* 0x000fd80003800200 */
[----:B--2---:R-:W-:Y:S05]  /*2680*/  @P0 BRA `(.L_x_30) ;  /* 0x0000000000480947 */ /* 0x004fea0003800000 */
[----:B------:R-:W-:-:S05]  /*2690*/  VIMNMX.U32 R9, PT, PT, R13, UR8, PT ;  /* 0x000000080d097c48 */ /* 0x000fca000bfe0000 */
[----:B------:R-:W-:-:S06]  /*26a0*/  IMAD.WIDE.U32 R8, R9, 0x4, R10 ;  /* 0x0000000409087825 */ /* 0x000fcc00078e000a */
[----:B------:R-:W2:Y:S01]  /*26b0*/  LDG.E R8, desc[UR10][R8.64] ;  /* 0x0000000a08087981 */ /* 0x000ea2000c1e1900 */
[----:B0-----:R-:W0:Y:S01]  /*26c0*/  MUFU.RCP R14, R21 ;  /* 0x00000015000e7308 */ /* 0x001e220000001000 */
[----:B------:R-:W-:Y:S01]  /*26d0*/  BSSY.RECONVERGENT B3, `(.L_x_31) ;  /* 0x000000b000037945 */ /* 0x000fe20003800200 */
[----:B0-----:R-:W-:-:S04]  /*26e0*/  FFMA R15, -R21, R14, 1 ;  /* 0x3f800000150f7423 */ /* 0x001fc8000000010e */
[----:B------:R-:W-:Y:S02]  /*26f0*/  FFMA R15, R14, R15, R14 ;  /* 0x0000000f0e0f7223 */ /* 0x000fe4000000000e */
[----:B--2---:R-:W0:Y:S02]  /*2700*/  FCHK P0, R8, R21 ;  /* 0x0000001508007302 */ /* 0x004e240000000000 */
[----:B------:R-:W-:-:S04]  /*2710*/  FFMA R14, R8, R15, RZ ;  /* 0x0000000f080e7223 */ /* 0x000fc800000000ff */
[----:B------:R-:W-:-:S04]  /*2720*/  FFMA R16, -R21, R14, R8 ;  /* 0x0000000e15107223 */ /* 0x000fc80000000108 */
[----:B------:R-:W-:Y:S01]  /*2730*/  FFMA R15, R15, R16, R14 ;  /* 0x000000100f0f7223 */ /* 0x000fe2000000000e */
[----:B0-----:R-:W-:Y:S06]  /*2740*/  @!P0 BRA `(.L_x_32) ;  /* 0x00000000000c8947 */ /* 0x001fec0003800000 */
[----:B------:R-:W-:Y:S01]  /*2750*/  IMAD.MOV.U32 R9, RZ, RZ, R21 ;  /* 0x000000ffff097224 */ /* 0x000fe200078e0015 */
[----:B------:R-:W-:-:S07]  /*2760*/  MOV R14, 0x2780 ;  /* 0x00002780000e7802 */ /* 0x000fce0000000f00 */
[----:B-----5:R-:W-:Y:S05]  /*2770*/  CALL.REL.NOINC `($__internal_0_$__cuda_sm3x_div_rn_noftz_f32_slowpath) ;  /* 0x00000008006c7944 */ /* 0x020fea0003c00000 */
.L_x_32:
[----:B------:R-:W-:Y:S05]  /*2780*/  BSYNC.RECONVERGENT B3 ;  /* 0x0000000000037941 */ /* 0x000fea0003800200 */
.L_x_31:
[----:B------:R-:W-:-:S05]  /*2790*/  IMAD.WIDE.U32 R8, R13, 0x4, R10 ;  /* 0x000000040d087825 */ /* 0x000fca00078e000a */
[----:B------:R1:W-:Y:S02]  /*27a0*/  STG.E desc[UR10][R8.64], R15 ;  /* 0x0000000f08007986 */ /* 0x0003e4000c10190a */
.L_x_30:
[----:B------:R-:W-:Y:S05]  /*27b0*/  BSYNC.RECONVERGENT B2 ;  /* 0x0000000000027941 */ /* 0x000fea0003800200 */
.L_x_29:
[----:B------:R-:W-:Y:S01]  /*27c0*/  ISETP.GE.U32.AND P0, PT, R23, UR4, PT ;  /* 0x0000000417007c0c */ /* 0x000fe2000bf06070 */
[----:B------:R-:W-:-:S12]  /*27d0*/  BSSY.RECONVERGENT B2, `(.L_x_33) ;  /* 0x0000013000027945 */ /* 0x000fd80003800200 */
[----:B------:R-:W-:Y:S05]  /*27e0*/  @P0 BRA `(.L_x_34) ;  /* 0x0000000000440947 */ /* 0x000fea0003800000 */
[----:B01----:R-:W0:Y:S01]  /*27f0*/  MUFU.RCP R8, R21 ;  /* 0x0000001500087308 */ /* 0x003e220000001000 */
[----:B------:R-:W-:Y:S07]  /*2800*/  BSSY.RECONVERGENT B3, `(.L_x_35) ;  /* 0x000000d000037945 */ /* 0x000fee0003800200 */
[----:B-----5:R-:W1:Y:S01]  /*2810*/  FCHK P0, R0, R21 ;  /* 0x0000001500007302 */ /* 0x020e620000000000 */
[----:B0-----:R-:W-:-:S04]  /*2820*/  FFMA R9, -R21, R8, 1 ;  /* 0x3f80000015097423 */ /* 0x001fc80000000108 */
[----:B------:R-:W-:-:S04]  /*2830*/  FFMA R13, R8, R9, R8 ;  /* 0x00000009080d7223 */ /* 0x000fc80000000008 */
[----:B------:R-:W-:-:S04]  /*2840*/  FFMA R8, R0, R13, RZ ;  /* 0x0000000d00087223 */ /* 0x000fc800000000ff */
[----:B------:R-:W-:-:S04]  /*2850*/  FFMA R9, -R21, R8, R0 ;  /* 0x0000000815097223 */ /* 0x000fc80000000100 */
[----:B------:R-:W-:Y:S01]  /*2860*/  FFMA R13, R13, R9, R8 ;  /* 0x000000090d0d7223 */ /* 0x000fe20000000008 */
[----:B-1----:R-:W-:Y:S06]  /*2870*/  @!P0 BRA `(.L_x_36) ;  /* 0x0000000000148947 */ /* 0x002fec0003800000 */
[----:B------:R-:W-:Y:S01]  /*2880*/  IMAD.MOV.U32 R8, RZ, RZ, R0 ;  /* 0x000000ffff087224 */ /* 0x000fe200078e0000 */
[----:B------:R-:W-:Y:S01]  /*2890*/  MOV R14, 0x28c0 ;  /* 0x000028c0000e7802 */ /* 0x000fe20000000f00 */
[----:B------:R-:W-:-:S07]  /*28a0*/  IMAD.MOV.U32 R9, RZ, RZ, R21 ;  /* 0x000000ffff097224 */ /* 0x000fce00078e0015 */
[----:B------:R-:W-:Y:S05]  /*28b0*/  CALL.REL.NOINC `($__internal_0_$__cuda_sm3x_div_rn_noftz_f32_slowpath) ;  /* 0x00000008001c7944 */ /* 0x000fea0003c00000 */
[----:B------:R-:W-:-:S07]  /*28c0*/  IMAD.MOV.U32 R13, RZ, RZ, R15 ;  /* 0x000000ffff0d7224 */ /* 0x000fce00078e000f */
.L_x_36:
[----:B------:R-:W-:Y:S05]  /*28d0*/  BSYNC.RECONVERGENT B3 ;  /* 0x0000000000037941 */ /* 0x000fea0003800200 */
.L_x_35:
[----:B------:R-:W-:-:S05]  /*28e0*/  IMAD.WIDE.U32 R8, R23, 0x4, R10 ;  /* 0x0000000417087825 */ /* 0x000fca00078e000a */
[----:B------:R2:W-:Y:S02]  /*28f0*/  STG.E desc[UR10][R8.64], R13 ;  /* 0x0000000d08007986 */ /* 0x0005e4000c10190a */
.L_x_34:
[----:B------:R-:W-:Y:S05]  /*2900*/  BSYNC.RECONVERGENT B2 ;  /* 0x0000000000027941 */ /* 0x000fea0003800200 */
.L_x_33:
[----:B------:R-:W-:Y:S01]  /*2910*/  ISETP.GE.U32.AND P0, PT, R25, UR4, PT ;  /* 0x0000000419007c0c */ /* 0x000fe2000bf06070 */
[----:B------:R-:W-:-:S12]  /*2920*/  BSSY.RECONVERGENT B2, `(.L_x_37) ;  /* 0x0000013000027945 */ /* 0x000fd80003800200 */
[----:B------:R-:W-:Y:S05]  /*2930*/  @P0 BRA `(.L_x_38) ;  /* 0x0000000000440947 */ /* 0x000fea0003800000 */
[----:B0----5:R-:W1:Y:S01]  /*2940*/  MUFU.RCP R0, R21 ;  /* 0x0000001500007308 */ /* 0x021e620000001000 */
[----:B------:R-:W-:Y:S07]  /*2950*/  BSSY.RECONVERGENT B3, `(.L_x_39) ;  /* 0x000000d000037945 */ /* 0x000fee0003800200 */
[----:B------:R-:W0:Y:S01]  /*2960*/  FCHK P0, R2, R21 ;  /* 0x0000001502007302 */ /* 0x000e220000000000 */
[----:B-12---:R-:W-:-:S04]  /*2970*/  FFMA R9, -R21, R0, 1 ;  /* 0x3f80000015097423 */ /* 0x006fc80000000100 */
[----:B------:R-:W-:-:S04]  /*2980*/  FFMA R13, R0, R9, R0 ;  /* 0x00000009000d7223 */ /* 0x000fc80000000000 */
[----:B------:R-:W-:-:S04]  /*2990*/  FFMA R0, R2, R13, RZ ;  /* 0x0000000d02007223 */ /* 0x000fc800000000ff */
[----:B------:R-:W-:-:S04]  /*29a0*/  FFMA R9, -R21, R0, R2 ;  /* 0x0000000015097223 */ /* 0x000fc80000000102 */
[----:B------:R-:W-:Y:S01]  /*29b0*/  FFMA R13, R13, R9, R0 ;  /* 0x000000090d0d7223 */ /* 0x000fe20000000000 */
[----:B0-----:R-:W-:Y:S06]  /*29c0*/  @!P0 BRA `(.L_x_40) ;  /* 0x0000000000148947 */ /* 0x001fec0003800000 */
[----:B------:R-:W-:Y:S01]  /*29d0*/  IMAD.MOV.U32 R8, RZ, RZ, R2 ;  /* 0x000000ffff087224 */ /* 0x000fe200078e0002 */
[----:B------:R-:W-:Y:S01]  /*29e0*/  MOV R14, 0x2a10 ;  /* 0x00002a10000e7802 */ /* 0x000fe20000000f00 */
[----:B------:R-:W-:-:S07]  /*29f0*/  IMAD.MOV.U32 R9, RZ, RZ, R21 ;  /* 0x000000ffff097224 */ /* 0x000fce00078e0015 */
[----:B------:R-:W-:Y:S05]  /*2a00*/  CALL.REL.NOINC `($__internal_0_$__cuda_sm3x_div_rn_noftz_f32_slowpath) ;  /* 0x0000000400c87944 */ /* 0x000fea0003c00000 */
[----:B------:R-:W-:-:S07]  /*2a10*/  IMAD.MOV.U32 R13, RZ, RZ, R15 ;  /* 0x000000ffff0d7224 */ /* 0x000fce00078e000f */
.L_x_40:
[----:B------:R-:W-:Y:S05]  /*2a20*/  BSYNC.RECONVERGENT B3 ;  /* 0x0000000000037941 */ /* 0x000fea0003800200 */
.L_x_39:
[----:B------:R-:W-:-:S05]  /*2a30*/  IMAD.WIDE.U32 R8, R25, 0x4, R10 ;  /* 0x0000000419087825 */ /* 0x000fca00078e000a */
[----:B------:R3:W-:Y:S02]  /*2a40*/  STG.E desc[UR10][R8.64], R13 ;  /* 0x0000000d08007986 */ /* 0x0007e4000c10190a */
.L_x_38:
[----:B------:R-:W-:Y:S05]  /*2a50*/  BSYNC.RECONVERGENT B2 ;  /* 0x0000000000027941 */ /* 0x000fea0003800200 */
.L_x_37:
[----:B------:R-:W-:Y:S01]  /*2a60*/  ISETP.GE.U32.AND P0, PT, R27, UR4, PT ;  /* 0x000000041b007c0c */ /* 0x000fe2000bf06070 */
[----:B------:R-:W-:-:S12]  /*2a70*/  BSSY.RECONVERGENT B2, `(.L_x_41) ;  /* 0x0000013000027945 */ /* 0x000fd80003800200 */
[----:B------:R-:W-:Y:S05]  /*2a80*/  @P0 BRA `(.L_x_42) ;  /* 0x0000000000440947 */ /* 0x000fea0003800000 */
[----:B0----5:R-:W1:Y:S01]  /*2a90*/  MUFU.RCP R0, R21 ;  /* 0x0000001500007308 */ /* 0x021e620000001000 */
[----:B------:R-:W-:Y:S07]  /*2aa0*/  BSSY.RECONVERGENT B3, `(.L_x_43) ;  /* 0x000000d000037945 */ /* 0x000fee0003800200 */
[----:B------:R-:W0:Y:S01]  /*2ab0*/  FCHK P0, R3, R21 ;  /* 0x0000001503007302 */ /* 0x000e220000000000 */
[----:B-123--:R-:W-:-:S04]  /*2ac0*/  FFMA R9, -R21, R0, 1 ;  /* 0x3f80000015097423 */ /* 0x00efc80000000100 */
        /* <DEDUP_REMOVED lines=9> */
[----:B------:R-:W-:-:S07]  /*2b60*/  MOV R9, R15 ;  /* 0x0000000f00097202 */ /* 0x000fce0000000f00 */
.L_x_44:
[----:B------:R-:W-:Y:S05]  /*2b70*/  BSYNC.RECONVERGENT B3 ;  /* 0x0000000000037941 */ /* 0x000fea0003800200 */
.L_x_43:
[----:B------:R-:W-:-:S05]  /*2b80*/  IMAD.WIDE.U32 R2, R27, 0x4, R10 ;  /* 0x000000041b027825 */ /* 0x000fca00078e000a */
[----:B------:R4:W-:Y:S02]  /*2b90*/  STG.E desc[UR10][R2.64], R9 ;  /* 0x0000000902007986 */ /* 0x0009e4000c10190a */
.L_x_42:
[----:B------:R-:W-:Y:S05]  /*2ba0*/  BSYNC.RECONVERGENT B2 ;  /* 0x0000000000027941 */ /* 0x000fea0003800200 */
.L_x_41:
[----:B------:R-:W-:Y:S01]  /*2bb0*/  ISETP.GE.U32.AND P0, PT, R29, UR4, PT ;  /* 0x000000041d007c0c */ /* 0x000fe2000bf06070 */
[----:B------:R-:W-:-:S12]  /*2bc0*/  BSSY.RECONVERGENT B2, `(.L_x_45) ;  /* 0x0000013000027945 */ /* 0x000fd80003800200 */
[----:B------:R-:W-:Y:S05]  /*2bd0*/  @P0 BRA `(.L_x_46) ;  /* 0x0000000000440947 */ /* 0x000fea0003800000 */
[----:B0----5:R-:W4:Y:S01]  /*2be0*/  MUFU.RCP R0, R21 ;  /* 0x0000001500007308 */ /* 0x021f220000001000 */
[----:B------:R-:W-:Y:S07]  /*2bf0*/  BSSY.RECONVERGENT B3, `(.L_x_47) ;  /* 0x000000d000037945 */ /* 0x000fee0003800200 */
[----:B------:R-:W0:Y:S01]  /*2c00*/  FCHK P0, R4, R21 ;  /* 0x0000001504007302 */ /* 0x000e220000000000 */
[----:B----4-:R-:W-:-:S04]  /*2c10*/  FFMA R3, -R21, R0, 1 ;  /* 0x3f80000015037423 */ /* 0x010fc80000000100 */
[----:B-123--:R-:W-:-:S04]  /*2c20*/  FFMA R9, R0, R3, R0 ;  /* 0x0000000300097223 */ /* 0x00efc80000000000 */
        /* <DEDUP_REMOVED lines=9> */
.L_x_48:
[----:B------:R-:W-:Y:S05]  /*2cc0*/  BSYNC.RECONVERGENT B3 ;  /* 0x0000000000037941 */ /* 0x000fea0003800200 */
.L_x_47:
[----:B------:R-:W-:-:S05]  /*2cd0*/  IMAD.WIDE.U32 R2, R29, 0x4, R10 ;  /* 0x000000041d027825 */ /* 0x000fca00078e000a */
[----:B------:R0:W-:Y:S02]  /*2ce0*/  STG.E desc[UR10][R2.64], R9 ;  /* 0x0000000902007986 */ /* 0x0001e4000c10190a */
.L_x_46:
[----:B------:R-:W-:Y:S05]  /*2cf0*/  BSYNC.RECONVERGENT B2 ;  /* 0x0000000000027941 */ /* 0x000fea0003800200 */
.L_x_45:
        /* <DEDUP_REMOVED lines=17> */
.L_x_52:
[----:B------:R-:W-:Y:S05]  /*2e10*/  BSYNC.RECONVERGENT B3 ;  /* 0x0000000000037941 */ /* 0x000fea0003800200 */
.L_x_51:
[----:B------:R-:W-:-:S05]  /*2e20*/  IMAD.WIDE.U32 R2, R31, 0x4, R10 ;  /* 0x000000041f027825 */ /* 0x000fca00078e000a */
[----:B------:R0:W-:Y:S02]  /*2e30*/  STG.E desc[UR10][R2.64], R9 ;  /* 0x0000000902007986 */ /* 0x0001e4000c10190a */
.L_x_50:
[----:B------:R-:W-:Y:S05]  /*2e40*/  BSYNC.RECONVERGENT B2 ;  /* 0x0000000000027941 */ /* 0x000fea0003800200 */
.L_x_49:
[----:B------:R-:W-:Y:S01]  /*2e50*/  ISETP.GE.U32.AND P0, PT, R33, UR4, PT ;  /* 0x0000000421007c0c */ /* 0x000fe2000bf06070 */
[----:B------:R-:W-:-:S12]  /*2e60*/  BSSY.RECONVERGENT B2, `(.L_x_53) ;  /* 0x0000013000027945 */ /* 0x000fd80003800200 */
[----:B------:R-:W-:Y:S05]  /*2e70*/  @P0 BRA `(.L_x_54) ;  /* 0x0000000000440947 */ /* 0x000fea0003800000 */
[----:B0----5:R-:W4:Y:S01]  /*2e80*/  MUFU.RCP R0, R21 ;  /* 0x0000001500007308 */ /* 0x021f220000001000 */
[----:B------:R-:W-:Y:S07]  /*2e90*/  BSSY.RECONVERGENT B3, `(.L_x_55) ;  /* 0x000000d000037945 */ /* 0x000fee0003800200 */
[----:B------:R-:W0:Y:S01]  /*2ea0*/  FCHK P0, R6, R21 ;  /* 0x0000001506007302 */ /* 0x000e220000000000 */
[----:B----4-:R-:W-:-:S04]  /*2eb0*/  FFMA R3, -R21, R0, 1 ;  /* 0x3f80000015037423 */ /* 0x010fc80000000100 */
[----:B------:R-:W-:-:S04]  /*2ec0*/  FFMA R5, R0, R3, R0 ;  /* 0x0000000300057223 */ /* 0x000fc80000000000 */
[----:B------:R-:W-:-:S04]  /*2ed0*/  FFMA R0, R6, R5, RZ ;  /* 0x0000000506007223 */ /* 0x000fc800000000ff */
[----:B------:R-:W-:-:S04]  /*2ee0*/  FFMA R3, -R21, R0, R6 ;  /* 0x0000000015037223 */ /* 0x000fc80000000106 */
[----:B------:R-:W-:Y:S01]  /*2ef0*/  FFMA R5, R5, R3, R0 ;  /* 0x0000000305057223 */ /* 0x000fe20000000000 */
[----:B0-----:R-:W-:Y:S06]  /*2f00*/  @!P0 BRA `(.L_x_56) ;  /* 0x0000000000148947 */ /* 0x001fec0003800000 */
[----:B-123--:R-:W-:Y:S01]  /*2f10*/  IMAD.MOV.U32 R8, RZ, RZ, R6 ;  /* 0x000000ffff087224 */ /* 0x00efe200078e0006 */
[----:B------:R-:W-:Y:S01]  /*2f20*/  MOV R14, 0x2f50 ;  /* 0x00002f50000e7802 */ /* 0x000fe20000000f00 */
[----:B------:R-:W-:-:S07]  /*2f30*/  IMAD.MOV.U32 R9, RZ, RZ, R21 ;  /* 0x000000ffff097224 */ /* 0x000fce00078e0015 */
[----:B------:R-:W-:Y:S05]  /*2f40*/  CALL.REL.NOINC `($__internal_0_$__cuda_sm3x_div_rn_noftz_f32_slowpath) ;  /* 0x0000000000787944 */ /* 0x000fea0003c00000 */
[----:B------:R-:W-:-:S07]  /*2f50*/  IMAD.MOV.U32 R5, RZ, RZ, R15 ;  /* 0x000000ffff057224 */ /* 0x000fce00078e000f */
.L_x_56:
[----:B------:R-:W-:Y:S05]  /*2f60*/  BSYNC.RECONVERGENT B3 ;  /* 0x0000000000037941 */ /* 0x000fea0003800200 */
.L_x_55:
[----:B------:R-:W-:-:S05]  /*2f70*/  IMAD.WIDE.U32 R2, R33, 0x4, R10 ;  /* 0x0000000421027825 */ /* 0x000fca00078e000a */
[----:B------:R0:W-:Y:S02]  /*2f80*/  STG.E desc[UR10][R2.64], R5 ;  /* 0x0000000502007986 */ /* 0x0001e4000c10190a */
.L_x_54:
[----:B------:R-:W-:Y:S05]  /*2f90*/  BSYNC.RECONVERGENT B2 ;  /* 0x0000000000027941 */ /* 0x000fea0003800200 */
.L_x_53:
        /* <DEDUP_REMOVED lines=17> */
.L_x_60:
[----:B------:R-:W-:Y:S05]  /*30b0*/  BSYNC.RECONVERGENT B3 ;  /* 0x0000000000037941 */ /* 0x000fea0003800200 */
.L_x_59:
[----:B------:R-:W-:-:S05]  /*30c0*/  IMAD.WIDE.U32 R2, R35, 0x4, R10 ;  /* 0x0000000423027825 */ /* 0x000fca00078e000a */
[----:B------:R0:W-:Y:S02]  /*30d0*/  STG.E desc[UR10][R2.64], R5 ;  /* 0x0000000502007986 */ /* 0x0001e4000c10190a */
.L_x_58:
[----:B------:R-:W-:Y:S05]  /*30e0*/  BSYNC.RECONVERGENT B2 ;  /* 0x0000000000027941 */ /* 0x000fea0003800200 */
.L_x_57:
[----:B--23--:R-:W-:-:S05]  /*30f0*/  IMAD.IADD R13, R35, 0x1, R12 ;  /* 0x00000001230d7824 */ /* 0x00cfca00078e020c */
[----:B------:R-:W-:-:S13]  /*3100*/  ISETP.GE.AND P0, PT, R13, UR4, PT ;  /* 0x000000040d007c0c */ /* 0x000fda000bf06270 */
[----:B------:R-:W-:Y:S05]  /*3110*/  @!P0 BRA `(.L_x_61) ;  /* 0xfffffff000e08947 */ /* 0x000fea000383ffff */
[----:B------:R-:W-:Y:S05]  /*3120*/  EXIT ;  /* 0x000000000000794d */ /* 0x000fea0003800000 */
        .weak           $__internal_0_$__cuda_sm3x_div_rn_noftz_f32_slowpath
        .type           $__internal_0_$__cuda_sm3x_div_rn_noftz_f32_slowpath,@function
        .size           $__internal_0_$__cuda_sm3x_div_rn_noftz_f32_slowpath,(.L_x_153 - $__internal_0_$__cuda_sm3x_div_rn_noftz_f32_slowpath)
$__internal_0_$__cuda_sm3x_div_rn_noftz_f32_slowpath:
[----:B------:R-:W-:Y:S01]  /*3130*/  SHF.R.U32.HI R15, RZ, 0x17, R9 ;  /* 0x00000017ff0f7819 */ /* 0x000fe20000011609 */
[----:B------:R-:W-:Y:S01]  /*3140*/  BSSY.RECONVERGENT B0, `(.L_x_62) ;  /* 0x0000062000007945 */ /* 0x000fe20003800200 */
[----:B------:R-:W-:Y:S02]  /*3150*/  SHF.R.U32.HI R16, RZ, 0x17, R8 ;  /* 0x00000017ff107819 */ /* 0x000fe40000011608 */
[----:B------:R-:W-:Y:S02]  /*3160*/  LOP3.LUT R15, R15, 0xff, RZ, 0xc0, !PT ;  /* 0x000000ff0f0f7812 */ /* 0x000fe400078ec0ff */
[----:B------:R-:W-:-:S03]  /*3170*/  LOP3.LUT R17, R16, 0xff, RZ, 0xc0, !PT ;  /* 0x000000ff10117812 */ /* 0x000fc600078ec0ff */
[----:B------:R-:W-:Y:S02]  /*3180*/  VIADD R19, R15, 0xffffffff ;  /* 0xffffffff0f137836 */ /* 0x000fe40000000000 */
[----:B------:R-:W-:-:S03]  /*3190*/  VIADD R18, R17, 0xffffffff ;  /* 0xffffffff11127836 */ /* 0x000fc60000000000 */
[----:B------:R-:W-:-:S04]  /*31a0*/  ISETP.GT.U32.AND P0, PT, R19, 0xfd, PT ;  /* 0x000000fd1300780c */ /* 0x000fc80003f04070 */
[----:B------:R-:W-:-:S13]  /*31b0*/  ISETP.GT.U32.OR P0, PT, R18, 0xfd, P0 ;  /* 0x000000fd1200780c */ /* 0x000fda0000704470 */
[----:B------:R-:W-:Y:S01]  /*31c0*/  @!P0 IMAD.MOV.U32 R16, RZ, RZ, RZ ;  /* 0x000000ffff108224 */ /* 0x000fe200078e00ff */
[----:B------:R-:W-:Y:S06]  /*31d0*/  @!P0 BRA `(.L_x_63) ;  /* 0x00000000005c8947 */ /* 0x000fec0003800000 */
[----:B------:R-:W-:Y:S02]  /*31e0*/  FSETP.GTU.FTZ.AND P0, PT, |R8|, +INF , PT ;  /* 0x7f8000000800780b */ /* 0x000fe40003f1c200 */
[----:B------:R-:W-:-:S04]  /*31f0*/  FSETP.GTU.FTZ.AND P1, PT, |R9|, +INF , PT ;  /* 0x7f8000000900780b */ /* 0x000fc80003f3c200 */
[----:B------:R-:W-:-:S13]  /*3200*/  PLOP3.LUT P0, PT, P0, P1, PT, 0xf8, 0x8f ;  /* 0x00000000008f781c */ /* 0x000fda0000703f70 */
[----:B------:R-:W-:Y:S05]  /*3210*/  @P0 BRA `(.L_x_64) ;  /* 0x00000004004c0947 */ /* 0x000fea0003800000 */
[----:B------:R-:W-:-:S13]  /*3220*/  LOP3.LUT P0, RZ, R9, 0x7fffffff, R8, 0xc8, !PT ;  /* 0x7fffffff09ff7812 */ /* 0x000fda000780c808 */
[----:B------:R-:W-:Y:S05]  /*3230*/  @!P0 BRA `(.L_x_65) ;  /* 0x00000004003c8947 */ /* 0x000fea0003800000 */
[C---:B------:R-:W-:Y:S02]  /*3240*/  FSETP.NEU.FTZ.AND P0, PT, |R8|.reuse, +INF , PT ;  /* 0x7f8000000800780b */ /* 0x040fe40003f1d200 */
[----:B------:R-:W-:Y:S02]  /*3250*/  FSETP.NEU.FTZ.AND P2, PT, |R9|, +INF , PT ;  /* 0x7f8000000900780b */ /* 0x000fe40003f5d200 */
[----:B------:R-:W-:-:S11]  /*3260*/  FSETP.NEU.FTZ.AND P1, PT, |R8|, +INF , PT ;  /* 0x7f8000000800780b */ /* 0x000fd60003f3d200 */
[----:B------:R-:W-:Y:S05]  /*3270*/  @!P2 BRA !P0, `(.L_x_65) ;  /* 0x00000004002ca947 */ /* 0x000fea0004000000 */
[----:B------:R-:W-:-:S04]  /*3280*/  LOP3.LUT P0, RZ, R8, 0x7fffffff, RZ, 0xc0, !PT ;  /* 0x7fffffff08ff7812 */ /* 0x000fc8000780c0ff */
[----:B------:R-:W-:-:S13]  /*3290*/  PLOP3.LUT P0, PT, P2, P0, PT, 0x2f, 0xf2 ;  /* 0x0000000000f2781c */ /* 0x000fda0001700577 */
[----:B------:R-:W-:Y:S05]  /*32a0*/  @P0 BRA `(.L_x_66) ;  /* 0x0000000400180947 */ /* 0x000fea0003800000 */
[----:B------:R-:W-:-:S04]  /*32b0*/  LOP3.LUT P0, RZ, R9, 0x7fffffff, RZ, 0xc0, !PT ;  /* 0x7fffffff09ff7812 */ /* 0x000fc8000780c0ff */
[----:B------:R-:W-:-:S13]  /*32c0*/  PLOP3.LUT P0, PT, P1, P0, PT, 0x2f, 0xf2 ;  /* 0x0000000000f2781c */ /* 0x000fda0000f00577 */
[----:B------:R-:W-:Y:S05]  /*32d0*/  @P0 BRA `(.L_x_67) ;  /* 0x0000000400000947 */ /* 0x000fea0003800000 */
[----:B------:R-:W-:Y:S02]  /*32e0*/  ISETP.GE.AND P0, PT, R18, RZ, PT ;  /* 0x000000ff1200720c */ /* 0x000fe40003f06270 */
[----:B------:R-:W-:-:S11]  /*32f0*/  ISETP.GE.AND P1, PT, R19, RZ, PT ;  /* 0x000000ff1300720c */ /* 0x000fd60003f26270 */
[----:B------:R-:W-:Y:S01]  /*3300*/  @P0 MOV R16, RZ ;  /* 0x000000ff00100202 */ /* 0x000fe20000000f00 */
[----:B------:R-:W-:Y:S02]  /*3310*/  @!P0 IMAD.MOV.U32 R16, RZ, RZ, -0x40 ;  /* 0xffffffc0ff108424 */ /* 0x000fe400078e00ff */
[----:B------:R-:W-:Y:S01]  /*3320*/  @!P0 FFMA R8, R8, 1.84467440737095516160e+19, RZ ;  /* 0x5f80000008088823 */ /* 0x000fe200000000ff */
[----:B------:R-:W-:Y:S01]  /*3330*/  @!P1 FFMA R9, R9, 1.84467440737095516160e+19, RZ ;  /* 0x5f80000009099823 */ /* 0x000fe200000000ff */
[----:B------:R-:W-:-:S07]  /*3340*/  @!P1 VIADD R16, R16, 0x40 ;  /* 0x0000004010109836 */ /* 0x000fce0000000000 */
.L_x_63:
[----:B------:R-:W-:Y:S01]  /*3350*/  LEA R18, R15, 0xc0800000, 0x17 ;  /* 0xc08000000f127811 */ /* 0x000fe200078eb8ff */
[----:B------:R-:W-:Y:S01]  /*3360*/  VIADD R17, R17, 0xffffff81 ;  /* 0xffffff8111117836 */ /* 0x000fe20000000000 */
[----:B------:R-:W-:Y:S03]  /*3370*/  BSSY.RECONVERGENT B1, `(.L_x_68) ;  /* 0x0000035000017945 */ /* 0x000fe60003800200 */
[----:B------:R-:W-:Y:S02]  /*3380*/  IMAD.IADD R19, R9, 0x1, -R18 ;  /* 0x0000000109137824 */ /* 0x000fe400078e0a12 */
[C---:B------:R-:W-:Y:S01]  /*3390*/  IMAD R8, R17.reuse, -0x800000, R8 ;  /* 0xff80000011087824 */ /* 0x040fe200078e0208 */
[----:B------:R-:W-:Y:S01]  /*33a0*/  IADD3 R17, PT, PT, R17, 0x7f, -R15 ;  /* 0x0000007f11117810 */ /* 0x000fe20007ffe80f */
[----:B------:R-:W0:Y:S01]  /*33b0*/  MUFU.RCP R9, R19 ;  /* 0x0000001300097308 */ /* 0x000e220000001000 */
[----:B------:R-:W-:-:S03]  /*33c0*/  FADD.FTZ R37, -R19, -RZ ;  /* 0x800000ff13257221 */ /* 0x000fc60000010100 */
[----:B------:R-:W-:Y:S02]  /*33d0*/  IMAD.IADD R17, R17, 0x1, R16 ;  /* 0x0000000111117824 */ /* 0x000fe400078e0210 */
[----:B0-----:R-:W-:-:S04]  /*33e0*/  FFMA R18, R9, R37, 1 ;  /* 0x3f80000009127423 */ /* 0x001fc80000000025 */
[----:B------:R-:W-:-:S04]  /*33f0*/  FFMA R9, R9, R18, R9 ;  /* 0x0000001209097223 */ /* 0x000fc80000000009 */
[----:B------:R-:W-:-:S04]  /*3400*/  FFMA R18, R8, R9, RZ ;  /* 0x0000000908127223 */ /* 0x000fc800000000ff */
[----:B------:R-:W-:-:S04]  /*3410*/  FFMA R20, R37, R18, R8 ;  /* 0x0000001225147223 */ /* 0x000fc80000000008 */
[----:B------:R-:W-:-:S04]  /*3420*/  FFMA R18, R9, R20, R18 ;  /* 0x0000001409127223 */ /* 0x000fc80000000012 */
[----:B------:R-:W-:-:S04]  /*3430*/  FFMA R37, R37, R18, R8 ;  /* 0x0000001225257223 */ /* 0x000fc80000000008 */
[----:B------:R-:W-:-:S05]  /*3440*/  FFMA R8, R9, R37, R18 ;  /* 0x0000002509087223 */ /* 0x000fca0000000012 */
[----:B------:R-:W-:-:S04]  /*3450*/  SHF.R.U32.HI R15, RZ, 0x17, R8 ;  /* 0x00000017ff0f7819 */ /* 0x000fc80000011608 */
[----:B------:R-:W-:-:S05]  /*3460*/  LOP3.LUT R15, R15, 0xff, RZ, 0xc0, !PT ;  /* 0x000000ff0f0f7812 */ /* 0x000fca00078ec0ff */
[----:B------:R-:W-:-:S04]  /*3470*/  IMAD.IADD R19, R15, 0x1, R17 ;  /* 0x000000010f137824 */ /* 0x000fc800078e0211 */
[----:B------:R-:W-:-:S05]  /*3480*/  VIADD R15, R19, 0xffffffff ;  /* 0xffffffff130f7836 */ /* 0x000fca0000000000 */
[----:B------:R-:W-:-:S13]  /*3490*/  ISETP.GE.U32.AND P0, PT, R15, 0xfe, PT ;  /* 0x000000fe0f00780c */ /* 0x000fda0003f06070 */
[----:B------:R-:W-:Y:S05]  /*34a0*/  @!P0 BRA `(.L_x_69) ;  /* 0x0000000000808947 */ /* 0x000fea0003800000 */
[----:B------:R-:W-:-:S13]  /*34b0*/  ISETP.GT.AND P0, PT, R19, 0xfe, PT ;  /* 0x000000fe1300780c */ /* 0x000fda0003f04270 */
[----:B------:R-:W-:Y:S05]  /*34c0*/  @P0 BRA `(.L_x_70) ;  /* 0x00000000006c0947 */ /* 0x000fea0003800000 */
[----:B------:R-:W-:-:S13]  /*34d0*/  ISETP.GE.AND P0, PT, R19, 0x1, PT ;  /* 0x000000011300780c */ /* 0x000fda0003f06270 */
[----:B------:R-:W-:Y:S05]  /*34e0*/  @P0 BRA `(.L_x_71) ;  /* 0x0000000000740947 */ /* 0x000fea0003800000 */
[----:B------:R-:W-:Y:S02]  /*34f0*/  ISETP.GE.AND P0, PT, R19, -0x18, PT ;  /* 0xffffffe81300780c */ /* 0x000fe40003f06270 */
[----:B------:R-:W-:-:S11]  /*3500*/  LOP3.LUT R8, R8, 0x80000000, RZ, 0xc0, !PT ;  /* 0x8000000008087812 */ /* 0x000fd600078ec0ff */
[----:B------:R-:W-:Y:S05]  /*3510*/  @!P0 BRA `(.L_x_71) ;  /* 0x0000000000688947 */ /* 0x000fea0003800000 */
[-CC-:B------:R-:W-:Y:S01]  /*3520*/  FFMA.RZ R15, R9, R37.reuse, R18.reuse ;  /* 0x00000025090f7223 */ /* 0x180fe2000000c012 */
[----:B------:R-:W-:Y:S01]  /*3530*/  IMAD.MOV R17, RZ, RZ, -R19 ;  /* 0x000000ffff117224 */ /* 0x000fe200078e0a13 */
[C---:B------:R-:W-:Y:S02]  /*3540*/  ISETP.NE.AND P2, PT, R19.reuse, RZ, PT ;  /* 0x000000ff1300720c */ /* 0x040fe40003f45270 */
[----:B------:R-:W-:Y:S02]  /*3550*/  ISETP.NE.AND P1, PT, R19, RZ, PT ;  /* 0x000000ff1300720c */ /* 0x000fe40003f25270 */
[----:B------:R-:W-:Y:S01]  /*3560*/  LOP3.LUT R16, R15, 0x7fffff, RZ, 0xc0, !PT ;  /* 0x007fffff0f107812 */ /* 0x000fe200078ec0ff */
[CCC-:B------:R-:W-:Y:S01]  /*3570*/  FFMA.RP R15, R9.reuse, R37.reuse, R18.reuse ;  /* 0x00000025090f7223 */ /* 0x1c0fe20000008012 */
[----:B------:R-:W-:Y:S01]  /*3580*/  FFMA.RM R18, R9, R37, R18 ;  /* 0x0000002509127223 */ /* 0x000fe20000004012 */
[----:B------:R-:W-:Y:S01]  /*3590*/  VIADD R9, R19, 0x20 ;  /* 0x0000002013097836 */ /* 0x000fe20000000000 */
[----:B------:R-:W-:-:S03]  /*35a0*/  LOP3.LUT R16, R16, 0x800000, RZ, 0xfc, !PT ;  /* 0x0080000010107812 */ /* 0x000fc600078efcff */
[----:B------:R-:W-:Y:S02]  /*35b0*/  FSETP.NEU.FTZ.AND P0, PT, R15, R18, PT ;  /* 0x000000120f00720b */ /* 0x000fe40003f1d000 */
[----:B------:R-:W-:Y:S02]  /*35c0*/  SHF.L.U32 R9, R16, R9, RZ ;  /* 0x0000000910097219 */ /* 0x000fe400000006ff */
[----:B------:R-:W-:Y:S02]  /*35d0*/  SEL R15, R17, RZ, P2 ;  /* 0x000000ff110f7207 */ /* 0x000fe40001000000 */
[----:B------:R-:W-:Y:S02]  /*35e0*/  ISETP.NE.AND P1, PT, R9, RZ, P1 ;  /* 0x000000ff0900720c */ /* 0x000fe40000f25270 */
[----:B------:R-:W-:Y:S02]  /*35f0*/  SHF.R.U32.HI R15, RZ, R15, R16 ;  /* 0x0000000fff0f7219 */ /* 0x000fe40000011610 */
[----:B------:R-:W-:-:S02]  /*3600*/  PLOP3.LUT P0, PT, P0, P1, PT, 0xf8, 0x8f ;  /* 0x00000000008f781c */ /* 0x000fc40000703f70 */
[----:B------:R-:W-:Y:S02]  /*3610*/  SHF.R.U32.HI R16, RZ, 0x1, R15 ;  /* 0x00000001ff107819 */ /* 0x000fe4000001160f */
[----:B------:R-:W-:-:S04]  /*3620*/  SEL R9, RZ, 0x1, !P0 ;  /* 0x00000001ff097807 */ /* 0x000fc80004000000 */
[----:B------:R-:W-:-:S04]  /*3630*/  LOP3.LUT R18, R9, 0x1, R16, 0xf8, !PT ;  /* 0x0000000109127812 */ /* 0x000fc800078ef810 */
[----:B------:R-:W-:-:S05]  /*3640*/  LOP3.LUT R15, R18, R15, RZ, 0xc0, !PT ;  /* 0x0000000f120f7212 */ /* 0x000fca00078ec0ff */
[----:B------:R-:W-:-:S05]  /*3650*/  IMAD.IADD R15, R16, 0x1, R15 ;  /* 0x00000001100f7824 */ /* 0x000fca00078e020f */
[----:B------:R-:W-:Y:S01]  /*3660*/  LOP3.LUT R8, R15, R8, RZ, 0xfc, !PT ;  /* 0x000000080f087212 */ /* 0x000fe200078efcff */
[----:B------:R-:W-:Y:S06]  /*3670*/  BRA `(.L_x_71) ;  /* 0x0000000000107947 */ /* 0x000fec0003800000 */
.L_x_70:
[----:B------:R-:W-:-:S04]  /*3680*/  LOP3.LUT R8, R8, 0x80000000, RZ, 0xc0, !PT ;  /* 0x8000000008087812 */ /* 0x000fc800078ec0ff */
[----:B------:R-:W-:Y:S01]  /*3690*/  LOP3.LUT R8, R8, 0x7f800000, RZ, 0xfc, !PT ;  /* 0x7f80000008087812 */ /* 0x000fe200078efcff */
[----:B------:R-:W-:Y:S06]  /*36a0*/  BRA `(.L_x_71) ;  /* 0x0000000000047947 */ /* 0x000fec0003800000 */
.L_x_69:
[----:B------:R-:W-:-:S07]  /*36b0*/  IMAD R8, R17, 0x800000, R8 ;  /* 0x0080000011087824 */ /* 0x000fce00078e0208 */
.L_x_71:
[----:B------:R-:W-:Y:S05]  /*36c0*/  BSYNC.RECONVERGENT B1 ;  /* 0x0000000000017941 */ /* 0x000fea0003800200 */
.L_x_68:
[----:B------:R-:W-:Y:S05]  /*36d0*/  BRA `(.L_x_72) ;  /* 0x0000000000207947 */ /* 0x000fea0003800000 */
.L_x_67:
[----:B------:R-:W-:-:S04]  /*36e0*/  LOP3.LUT R8, R9, 0x80000000, R8, 0x48, !PT ;  /* 0x8000000009087812 */ /* 0x000fc800078e4808 */
[----:B------:R-:W-:Y:S01]  /*36f0*/  LOP3.LUT R8, R8, 0x7f800000, RZ, 0xfc, !PT ;  /* 0x7f80000008087812 */ /* 0x000fe200078efcff */
[----:B------:R-:W-:Y:S06]  /*3700*/  BRA `(.L_x_72) ;  /* 0x0000000000147947 */ /* 0x000fec0003800000 */
.L_x_66:
[----:B------:R-:W-:Y:S01]  /*3710*/  LOP3.LUT R8, R9, 0x80000000, R8, 0x48, !PT ;  /* 0x8000000009087812 */ /* 0x000fe200078e4808 */
[----:B------:R-:W-:Y:S06]  /*3720*/  BRA `(.L_x_72) ;  /* 0x00000000000c7947 */ /* 0x000fec0003800000 */
.L_x_65:
[----:B------:R-:W0:Y:S01]  /*3730*/  MUFU.RSQ R8, -QNAN ;  /* 0xffc0000000087908 */ /* 0x000e220000001400 */
[----:B------:R-:W-:Y:S05]  /*3740*/  BRA `(.L_x_72) ;  /* 0x0000000000047947 */ /* 0x000fea0003800000 */
.L_x_64:
[----:B------:R-:W-:-:S07]  /*3750*/  FADD.FTZ R8, R8, R9 ;  /* 0x0000000908087221 */ /* 0x000fce0000010000 */
.L_x_72:
[----:B------:R-:W-:Y:S05]  /*3760*/  BSYNC.RECONVERGENT B0 ;  /* 0x0000000000007941 */ /* 0x000fea0003800200 */
.L_x_62:
[----:B0-----:R-:W-:Y:S02]  /*3770*/  IMAD.MOV.U32 R15, RZ, RZ, R8 ;  /* 0x000000ffff0f7224 */ /* 0x001fe400078e0008 */
[----:B------:R-:W-:Y:S02]  /*3780*/  IMAD.MOV.U32 R8, RZ, RZ, R14 ;  /* 0x000000ffff087224 */ /* 0x000fe400078e000e */
[----:B------:R-:W-:-:S04]  /*3790*/  IMAD.MOV.U32 R9, RZ, RZ, 0x0 ;  /* 0x00000000ff097424 */ /* 0x000fc800078e00ff */
[----:B------:R-:W-:Y:S05]  /*37a0*/  RET.REL.NODEC R8 `(_Z30softmax_forward_kernel6_largeCPfS_ii) ;  /* 0xffffffc808147950 */ /* 0x000fea0003c3ffff */
.L_x_73:
        /* <DEDUP_REMOVED lines=13> */
.L_x_153:


//--------------------- .text._Z29softmax_forward_kernel5_scalePfS_fiii --------------------------
	.section	.text._Z29softmax_forward_kernel5_scalePfS_fiii,"ax",@progbits
	.align	128
        .global         _Z29softmax_forward_kernel5_scalePfS_fiii
        .type           _Z29softmax_forward_kernel5_scalePfS_fiii,@function
        .size           _Z29softmax_forward_kernel5_scalePfS_fiii,(.L_x_154 - _Z29softmax_forward_kernel5_scalePfS_fiii)
        .other          _Z29softmax_forward_kernel5_scalePfS_fiii,@"STO_CUDA_ENTRY STV_DEFAULT"
_Z29softmax_forward_kernel5_scalePfS_fiii:
.text._Z29softmax_forward_kernel5_scalePfS_fiii:
[----:B------:R-:W-:Y:S01]  /*0000*/  LDC R1, c[0x0][0x37c] ;  /* 0x0000df00ff017b82 */ /* 0x000fe20000000800 */
[----:B------:R-:W0:Y:S02]  /*0010*/  S2R R3, SR_TID.X ;  /* 0x0000000000037919 */ /* 0x000e240000002100 */
[----:B0-----:R-:W-:-:S13]  /*0020*/  ISETP.GT.U32.AND P0, PT, R3, 0x21f, PT ;  /* 0x0000021f0300780c */ /* 0x001fda0003f04070 */
[----:B------:R-:W-:Y:S05]  /*0030*/  @P0 EXIT ;  /* 0x000000000000094d */ /* 0x000fea0003800000 */
[----:B------:R-:W0:Y:S01]  /*0040*/  LDC R0, c[0x0][0x360] ;  /* 0x0000d800ff007b82 */ /* 0x000e220000000800 */
[----:B------:R-:W-:Y:S01]  /*0050*/  BSSY.RECONVERGENT B0, `(.L_x_74) ;  /* 0x0000012000007945 */ /* 0x000fe20003800200 */
[--C-:B------:R-:W-:Y:S02]  /*0060*/  SHF.R.U32.HI R22, RZ, 0x5, R3.reuse ;  /* 0x00000005ff167819 */ /* 0x100fe40000011603 */
[----:B0-----:R-:W-:-:S13]  /*0070*/  LOP3.LUT P0, RZ, R0, 0x600, R3, 0xc8, !PT ;  /* 0x0000060000ff7812 */ /* 0x001fda000780c803 */
[----:B------:R-:W-:Y:S05]  /*0080*/  @P0 BRA `(.L_x_75) ;  /* 0x0000000000380947 */ /* 0x000fea0003800000 */
[----:B------:R-:W0:Y:S01]  /*0090*/  S2UR UR5, SR_CgaCtaId ;  /* 0x00000000000579c3 */ /* 0x000e220000008800 */
[----:B------:R-:W-:Y:S01]  /*00a0*/  UMOV UR4, 0x400 ;  /* 0x0000040000047882 */ /* 0x000fe20000000000 */
[----:B------:R-:W-:Y:S01]  /*00b0*/  SHF.R.U32.HI R2, RZ, 0x5, R0 ;  /* 0x00000005ff027819 */ /* 0x000fe20000011600 */
[----:B------:R-:W-:Y:S02]  /*00c0*/  IMAD.MOV.U32 R7, RZ, RZ, R22 ;  /* 0x000000ffff077224 */ /* 0x000fe400078e0016 */
[----:B------:R-:W-:Y:S01]  /*00d0*/  IMAD.MOV.U32 R6, RZ, RZ, -0x800000 ;  /* 0xff800000ff067424 */ /* 0x000fe200078e00ff */
[----:B0-----:R-:W-:-:S06]  /*00e0*/  ULEA UR4, UR5, UR4, 0x18 ;  /* 0x0000000405047291 */ /* 0x001fcc000f8ec0ff */
[----:B------:R-:W-:-:S05]  /*00f0*/  LEA R4, R22, UR4, 0x2 ;  /* 0x0000000416047c11 */ /* 0x000fca000f8e10ff */
[----:B------:R-:W-:-:S07]  /*0100*/  VIADD R5, R4, 0x40 ;  /* 0x0000004004057836 */ /* 0x000fce0000000000 */
.L_x_76:
[C---:B------:R-:W-:Y:S01]  /*0110*/  IADD3 R7, PT, PT, R2.reuse, R7, RZ ;  /* 0x0000000702077210 */ /* 0x040fe20007ffe0ff */
[----:B------:R-:W-:Y:S03]  /*0120*/  STS [R5+-0x40], R6 ;  /* 0xffffc00605007388 */ /* 0x000fe60000000800 */
[----:B------:R-:W-:Y:S01]  /*0130*/  ISETP.GE.U32.AND P0, PT, R7, 0x10, PT ;  /* 0x000000100700780c */ /* 0x000fe20003f06070 */
[----:B------:R0:W-:Y:S02]  /*0140*/  STS [R5], RZ ;  /* 0x000000ff05007388 */ /* 0x0001e40000000800 */
[----:B0-----:R-:W-:-:S10]  /*0150*/  IMAD R5, R2, 0x4, R5 ;  /* 0x0000000402057824 */ /* 0x001fd400078e0205 */
[----:B------:R-:W-:Y:S05]  /*0160*/  @!P0 BRA `(.L_x_76) ;  /* 0xfffffffc00e88947 */ /* 0x000fea000383ffff */
.L_x_75:
[----:B------:R-:W-:Y:S05]  /*0170*/  BSYNC.RECONVERGENT B0 ;  /* 0x0000000000007941 */ /* 0x000fea0003800200 */
.L_x_74:
[----:B------:R-:W0:Y:S02]  /*0180*/  LDCU UR4, c[0x0][0x39c] ;  /* 0x00007380ff0477ac */ /* 0x000e240008000800 */
[----:B0-----:R-:W-:-:S05]  /*0190*/  IMAD.U32 R24, RZ, RZ, UR4 ;  /* 0x00000004ff187e24 */ /* 0x001fca000f8e00ff */
[----:B------:R-:W-:-:S13]  /*01a0*/  ISETP.GE.AND P0, PT, R3, R24, PT ;  /* 0x000000180300720c */ /* 0x000fda0003f06270 */
[----:B------:R-:W0:Y:S01]  /*01b0*/  @P0 S2R R5, SR_CgaCtaId ;  /* 0x0000000000050919 */ /* 0x000e220000008800 */
[----:B------:R-:W-:-:S04]  /*01c0*/  @P0 MOV R2, 0x400 ;  /* 0x0000040000020802 */ /* 0x000fc80000000f00 */
[----:B0-----:R-:W-:Y:S01]  /*01d0*/  @P0 LEA R5, R5, R2, 0x18 ;  /* 0x0000000205050211 */ /* 0x001fe200078ec0ff */
[----:B------:R-:W-:-:S03]  /*01e0*/  @P0 IMAD.MOV.U32 R2, RZ, RZ, -0x800000 ;  /* 0xff800000ff020424 */ /* 0x000fc600078e00ff */
[----:B------:R-:W-:-:S05]  /*01f0*/  @P0 LEA R5, R22, R5, 0x2 ;  /* 0x0000000516050211 */ /* 0x000fca00078e10ff */
[----:B------:R0:W-:Y:S04]  /*0200*/  @P0 STS [R5], R2 ;  /* 0x0000000205000388 */ /* 0x0001e80000000800 */
[----:B------:R0:W-:Y:S01]  /*0210*/  @P0 STS [R5+0x40], RZ ;  /* 0x000040ff05000388 */ /* 0x0001e20000000800 */
[----:B------:R-:W-:Y:S05]  /*0220*/  @P0 EXIT ;  /* 0x000000000000094d */ /* 0x000fea0003800000 */
[----:B0-----:R-:W0:Y:S01]  /*0230*/  LDC R2, c[0x0][0x390] ;  /* 0x0000e400ff027b82 */ /* 0x001e220000000800 */
[----:B------:R-:W1:Y:S01]  /*0240*/  LDCU.64 UR6, c[0x0][0x358] ;  /* 0x00006b00ff0677ac */ /* 0x000e620008000a00 */
[----:B------:R-:W-:-:S06]  /*0250*/  LOP3.LUT R23, R3, 0x1f, RZ, 0xc0, !PT ;  /* 0x0000001f03177812 */ /* 0x000fcc00078ec0ff */
[----:B------:R-:W2:Y:S08]  /*0260*/  S2UR UR4, SR_CTAID.X ;  /* 0x00000000000479c3 */ /* 0x000eb00000002500 */
[----:B------:R-:W3:Y:S01]  /*0270*/  LDC.64 R20, c[0x0][0x388] ;  /* 0x0000e200ff147b82 */ /* 0x000ee20000000a00 */
[----:B0-----:R-:W-:Y:S01]  /*0280*/  FSETP.NEU.AND P0, PT, R2, 1, PT ;  /* 0x3f8000000200780b */ /* 0x001fe20003f0d000 */
[----:B--2---:R-:W-:-:S04]  /*0290*/  IMAD R2, R24, UR4, RZ ;  /* 0x0000000418027c24 */ /* 0x004fc8000f8e02ff */
[----:B---3--:R-:W-:-:S08]  /*02a0*/  IMAD.WIDE.U32 R20, R2, 0x4, R20 ;  /* 0x0000000402147825 */ /* 0x008fd000078e0014 */
[----:B-1----:R-:W-:Y:S05]  /*02b0*/  @P0 BRA `(.L_x_77) ;  /* 0x00000000002c0947 */ /* 0x002fea0003800000 */
[----:B------:R-:W-:Y:S01]  /*02c0*/  BSSY.RECONVERGENT B0, `(.L_x_78) ;  /* 0x0000009000007945 */ /* 0x000fe20003800200 */
[----:B------:R-:W-:Y:S02]  /*02d0*/  IMAD.MOV.U32 R6, RZ, RZ, -0x800000 ;  /* 0xff800000ff067424 */ /* 0x000fe400078e00ff */
[----:B------:R-:W-:-:S07]  /*02e0*/  IMAD.MOV.U32 R7, RZ, RZ, R3 ;  /* 0x000000ffff077224 */ /* 0x000fce00078e0003 */
.L_x_79:
[----:B------:R-:W-:-:S06]  /*02f0*/  IMAD.WIDE R4, R7, 0x4, R20 ;  /* 0x0000000407047825 */ /* 0x000fcc00078e0214 */
[----:B------:R-:W2:Y:S01]  /*0300*/  LDG.E R5, desc[UR6][R4.64] ;  /* 0x0000000604057981 */ /* 0x000ea2000c1e1900 */
[----:B------:R-:W-:-:S05]  /*0310*/  IMAD.IADD R7, R0, 0x1, R7 ;  /* 0x0000000100077824 */ /* 0x000fca00078e0207 */
[----:B------:R-:W-:Y:S02]  /*0320*/  ISETP.GE.AND P0, PT, R7, R24, PT ;  /* 0x000000180700720c */ /* 0x000fe40003f06270 */
[----:B--2---:R-:W-:-:S11]  /*0330*/  FMNMX R6, R5, R6, !PT ;  /* 0x0000000605067209 */ /* 0x004fd60007800000 */
[----:B------:R-:W-:Y:S05]  /*0340*/  @!P0 BRA `(.L_x_79) ;  /* 0xfffffffc00e88947 */ /* 0x000fea000383ffff */
[----:B------:R-:W-:Y:S05]  /*0350*/  BSYNC.RECONVERGENT B0 ;  /* 0x0000000000007941 */ /* 0x000fea0003800200 */
.L_x_78:
[----:B------:R-:W-:Y:S05]  /*0360*/  BRA `(.L_x_80) ;  /* 0x0000000400747947 */ /* 0x000fea0003800000 */
.L_x_77:
[----:B------:R-:W0:Y:S01]  /*0370*/  LDCU UR4, c[0x0][0x398] ;  /* 0x00007300ff0477ac */ /* 0x000e220008000800 */
[----:B------:R-:W-:Y:S01]  /*0380*/  IMAD R7, R24, R24, RZ ;  /* 0x0000001818077224 */ /* 0x000fe200078e02ff */
[----:B------:R-:W-:Y:S01]  /*0390*/  BSSY.RECONVERGENT B0, `(.L_x_80) ;  /* 0x000005a000007945 */ /* 0x000fe20003800200 */
[----:B------:R-:W-:Y:S01]  /*03a0*/  IMAD.MOV.U32 R6, RZ, RZ, -0x800000 ;  /* 0xff800000ff067424 */ /* 0x000fe200078e00ff */
[----:B------:R-:W-:Y:S01]  /*03b0*/  MOV R11, R3 ;  /* 0x00000003000b7202 */ /* 0x000fe20000000f00 */
[----:B0-----:R-:W-:Y:S01]  /*03c0*/  IMAD R14, R7, UR4, RZ ;  /* 0x00000004070e7c24 */ /* 0x001fe2000f8e02ff */
[----:B------:R-:W0:Y:S04]  /*03d0*/  LDCU UR4, c[0x0][0x39c] ;  /* 0x00007380ff0477ac */ /* 0x000e280008000800 */
[----:B------:R-:W-:-:S04]  /*03e0*/  IABS R8, R14 ;  /* 0x0000000e00087213 */ /* 0x000fc80000000000 */
[----:B------:R-:W1:Y:S08]  /*03f0*/  I2F.RP R10, R8 ;  /* 0x00000008000a7306 */ /* 0x000e700000209400 */
[----:B-1----:R-:W1:Y:S02]  /*0400*/  MUFU.RCP R10, R10 ;  /* 0x0000000a000a7308 */ /* 0x002e640000001000 */
[----:B-1----:R-:W-:-:S06]  /*0410*/  IADD3 R4, PT, PT, R10, 0xffffffe, RZ ;  /* 0x0ffffffe0a047810 */ /* 0x002fcc0007ffe0ff */
[----:B------:R1:W2:Y:S02]  /*0420*/  F2I.FTZ.U32.TRUNC.NTZ R5, R4 ;  /* 0x0000000400057305 */ /* 0x0002a4000021f000 */
[----:B-1----:R-:W-:Y:S02]  /*0430*/  IMAD.MOV.U32 R4, RZ, RZ, RZ ;  /* 0x000000ffff047224 */ /* 0x002fe400078e00ff */
[----:B--2---:R-:W-:-:S04]  /*0440*/  IMAD.MOV R9, RZ, RZ, -R5 ;  /* 0x000000ffff097224 */ /* 0x004fc800078e0a05 */
[----:B------:R-:W-:-:S04]  /*0450*/  IMAD R9, R9, R8, RZ ;  /* 0x0000000809097224 */ /* 0x000fc800078e02ff */
[----:B0-----:R-:W-:-:S07]  /*0460*/  IMAD.HI.U32 R9, R5, R9, R4 ;  /* 0x0000000905097227 */ /* 0x001fce00078e0004 */
.L_x_81:
[----:B------:R-:W-:Y:S01]  /*0470*/  IABS R10, R7 ;  /* 0x00000007000a7213 */ /* 0x000fe20000000000 */
[----:B------:R-:W-:Y:S01]  /*0480*/  IMAD.IADD R15, R2, 0x1, R11 ;  /* 0x00000001020f7824 */ /* 0x000fe200078e020b */
[-C--:B------:R-:W-:Y:S01]  /*0490*/  IABS R4, R14.reuse ;  /* 0x0000000e00047213 */ /* 0x080fe20000000000 */
[----:B------:R-:W-:Y:S01]  /*04a0*/  IMAD.U32 R24, RZ, RZ, UR4 ;  /* 0x00000004ff187e24 */ /* 0x000fe2000f8e00ff */
[----:B------:R-:W0:Y:S01]  /*04b0*/  I2F.RP R12, R10 ;  /* 0x0000000a000c7306 */ /* 0x000e220000209400 */
[----:B------:R-:W-:Y:S02]  /*04c0*/  IABS R16, R14 ;  /* 0x0000000e00107213 */ /* 0x000fe40000000000 */
[----:B------:R-:W-:Y:S01]  /*04d0*/  IABS R13, R15 ;  /* 0x0000000f000d7213 */ /* 0x000fe20000000000 */
[----:B------:R-:W-:Y:S01]  /*04e0*/  IMAD.MOV R5, RZ, RZ, -R4 ;  /* 0x000000ffff057224 */ /* 0x000fe200078e0a04 */
[----:B------:R-:W-:Y:S02]  /*04f0*/  ISETP.GE.AND P2, PT, R15, RZ, PT ;  /* 0x000000ff0f00720c */ /* 0x000fe40003f46270 */
[----:B------:R-:W-:Y:S01]  /*0500*/  IABS R18, R7 ;  /* 0x0000000700127213 */ /* 0x000fe20000000000 */
[----:B------:R-:W-:-:S04]  /*0510*/  IMAD.HI.U32 R4, R9, R13, RZ ;  /* 0x0000000d09047227 */ /* 0x000fc800078e00ff */
[----:B------:R-:W-:Y:S01]  /*0520*/  IMAD R13, R4, R5, R13 ;  /* 0x00000005040d7224 */ /* 0x000fe200078e020d */
[----:B0-----:R-:W0:Y:S04]  /*0530*/  MUFU.RCP R12, R12 ;  /* 0x0000000c000c7308 */ /* 0x001e280000001000 */
[----:B------:R-:W-:-:S13]  /*0540*/  ISETP.GT.U32.AND P0, PT, R8, R13, PT ;  /* 0x0000000d0800720c */ /* 0x000fda0003f04070 */
[----:B------:R-:W-:Y:S01]  /*0550*/  @!P0 IADD3 R13, PT, PT, R13, -R16, RZ ;  /* 0x800000100d0d8210 */ /* 0x000fe20007ffe0ff */
[----:B0-----:R-:W-:Y:S01]  /*0560*/  VIADD R4, R12, 0xffffffe ;  /* 0x0ffffffe0c047836 */ /* 0x001fe20000000000 */
[----:B------:R-:W-:Y:S02]  /*0570*/  ISETP.NE.AND P0, PT, R14, RZ, PT ;  /* 0x000000ff0e00720c */ /* 0x000fe40003f05270 */
[----:B------:R-:W-:Y:S01]  /*0580*/  ISETP.GT.U32.AND P1, PT, R8, R13, PT ;  /* 0x0000000d0800720c */ /* 0x000fe20003f24070 */
[----:B------:R0:W1:Y:S01]  /*0590*/  F2I.FTZ.U32.TRUNC.NTZ R5, R4 ;  /* 0x0000000400057305 */ /* 0x000062000021f000 */
[----:B------:R-:W-:Y:S01]  /*05a0*/  IABS R12, R24 ;  /* 0x00000018000c7213 */ /* 0x000fe20000000000 */
[----:B0-----:R-:W-:-:S10]  /*05b0*/  HFMA2 R4, -RZ, RZ, 0, 0 ;  /* 0x00000000ff047431 */ /* 0x001fd400000001ff */
[----:B------:R-:W-:Y:S02]  /*05c0*/  @!P1 IMAD.IADD R13, R13, 0x1, -R16 ;  /* 0x000000010d0d9824 */ /* 0x000fe400078e0a10 */
[----:B------:R-:W0:Y:S01]  /*05d0*/  I2F.RP R16, R12 ;  /* 0x0000000c00107306 */ /* 0x000e220000209400 */
[----:B-1----:R-:W-:Y:S01]  /*05e0*/  IADD3 R15, PT, PT, RZ, -R5, RZ ;  /* 0x80000005ff0f7210 */ /* 0x002fe20007ffe0ff */
[----:B------:R-:W-:Y:S01]  /*05f0*/  @!P2 IMAD.MOV R13, RZ, RZ, -R13 ;  /* 0x000000ffff0da224 */ /* 0x000fe200078e0a0d */
[----:B------:R-:W-:-:S03]  /*0600*/  @!P0 LOP3.LUT R13, RZ, R14, RZ, 0x33, !PT ;  /* 0x0000000eff0d8212 */ /* 0x000fc600078e33ff */
[----:B------:R-:W-:Y:S01]  /*0610*/  IMAD R15, R15, R10, RZ ;  /* 0x0000000a0f0f7224 */ /* 0x000fe200078e02ff */
[----:B------:R-:W-:Y:S02]  /*0620*/  IABS R17, R13 ;  /* 0x0000000d00117213 */ /* 0x000fe40000000000 */
[----:B------:R-:W-:Y:S01]  /*0630*/  ISETP.GE.AND P2, PT, R13, RZ, PT ;  /* 0x000000ff0d00720c */ /* 0x000fe20003f46270 */
[----:B------:R-:W-:-:S04]  /*0640*/  IMAD.HI.U32 R4, R5, R15, R4 ;  /* 0x0000000f05047227 */ /* 0x000fc800078e0004 */
[----:B------:R-:W-:Y:S01]  /*0650*/  IMAD.MOV.U32 R15, RZ, RZ, R17 ;  /* 0x000000ffff0f7224 */ /* 0x000fe200078e0011 */
[----:B0-----:R-:W0:Y:S01]  /*0660*/  MUFU.RCP R16, R16 ;  /* 0x0000001000107308 */ /* 0x001e220000001000 */
[----:B------:R-:W-:Y:S02]  /*0670*/  IMAD.MOV R5, RZ, RZ, -R18 ;  /* 0x000000ffff057224 */ /* 0x000fe400078e0a12 */
[----:B------:R-:W-:-:S04]  /*0680*/  IMAD.HI.U32 R4, R4, R15, RZ ;  /* 0x0000000f04047227 */ /* 0x000fc800078e00ff */
[----:B------:R-:W-:-:S05]  /*0690*/  IMAD R15, R4, R5, R15 ;  /* 0x00000005040f7224 */ /* 0x000fca00078e020f */
[----:B------:R-:W-:Y:S01]  /*06a0*/  ISETP.GT.U32.AND P0, PT, R10, R15, PT ;  /* 0x0000000f0a00720c */ /* 0x000fe20003f04070 */
[----:B0-----:R-:W-:-:S04]  /*06b0*/  VIADD R4, R16, 0xffffffe ;  /* 0x0ffffffe10047836 */ /* 0x001fc80000000000 */
[----:B------:R0:W1:Y:S08]  /*06c0*/  F2I.FTZ.U32.TRUNC.NTZ R5, R4 ;  /* 0x0000000400057305 */ /* 0x000070000021f000 */
[----:B------:R-:W-:Y:S02]  /*06d0*/  @!P0 IADD3 R15, PT, PT, R15, -R10, RZ ;  /* 0x8000000a0f0f8210 */ /* 0x000fe40007ffe0ff */
[----:B------:R-:W-:-:S02]  /*06e0*/  ISETP.NE.AND P0, PT, R7, RZ, PT ;  /* 0x000000ff0700720c */ /* 0x000fc40003f05270 */
[----:B------:R-:W-:Y:S01]  /*06f0*/  ISETP.GT.U32.AND P1, PT, R10, R15, PT ;  /* 0x0000000f0a00720c */ /* 0x000fe20003f24070 */
[----:B0-----:R-:W-:-:S12]  /*0700*/  HFMA2 R4, -RZ, RZ, 0, 0 ;  /* 0x00000000ff047431 */ /* 0x001fd800000001ff */
[----:B------:R-:W-:-:S05]  /*0710*/  @!P1 IMAD.IADD R15, R15, 0x1, -R10 ;  /* 0x000000010f0f9824 */ /* 0x000fca00078e0a0a */
[----:B------:R-:W-:Y:S01]  /*0720*/  MOV R13, R15 ;  /* 0x0000000f000d7202 */ /* 0x000fe20000000f00 */
[----:B-1----:R-:W-:-:S04]  /*0730*/  IMAD.MOV R15, RZ, RZ, -R5 ;  /* 0x000000ffff0f7224 */ /* 0x002fc800078e0a05 */
[----:B------:R-:W-:Y:S01]  /*0740*/  @!P2 IMAD.MOV R13, RZ, RZ, -R13 ;  /* 0x000000ffff0da224 */ /* 0x000fe200078e0a0d */
[----:B------:R-:W-:Y:S01]  /*0750*/  @!P0 LOP3.LUT R13, RZ, R7, RZ, 0x33, !PT ;  /* 0x00000007ff0d8212 */ /* 0x000fe200078e33ff */
[----:B------:R-:W-:-:S03]  /*0760*/  IMAD R15, R15, R12, RZ ;  /* 0x0000000c0f0f7224 */ /* 0x000fc600078e02ff */
[----:B------:R-:W-:Y:S01]  /*0770*/  IABS R10, R13 ;  /* 0x0000000d000a7213 */ /* 0x000fe20000000000 */
[----:B------:R-:W-:-:S04]  /*0780*/  IMAD.HI.U32 R4, R5, R15, R4 ;  /* 0x0000000f05047227 */ /* 0x000fc800078e0004 */
[----:B------:R-:W-:-:S04]  /*0790*/  IMAD.MOV.U32 R5, RZ, RZ, R10 ;  /* 0x000000ffff057224 */ /* 0x000fc800078e000a */
[----:B------:R-:W-:-:S04]  /*07a0*/  IMAD.HI.U32 R4, R4, R5, RZ ;  /* 0x0000000504047227 */ /* 0x000fc800078e00ff */
[----:B------:R-:W-:-:S04]  /*07b0*/  IMAD.MOV R10, RZ, RZ, -R4 ;  /* 0x000000ffff0a7224 */ /* 0x000fc800078e0a04 */
[----:B------:R-:W-:-:S05]  /*07c0*/  IMAD R5, R12, R10, R5 ;  /* 0x0000000a0c057224 */ /* 0x000fca00078e0205 */
[----:B------:R-:W-:-:S13]  /*07d0*/  ISETP.GT.U32.AND P2, PT, R12, R5, PT ;  /* 0x000000050c00720c */ /* 0x000fda0003f44070 */
[-C--:B------:R-:W-:Y:S01]  /*07e0*/  @!P2 IADD3 R5, PT, PT, R5, -R12.reuse, RZ ;  /* 0x8000000c0505a210 */ /* 0x080fe20007ffe0ff */
[----:B------:R-:W-:Y:S01]  /*07f0*/  @!P2 VIADD R4, R4, 0x1 ;  /* 0x000000010404a836 */ /* 0x000fe20000000000 */
[----:B------:R-:W-:Y:S02]  /*0800*/  ISETP.NE.AND P2, PT, R24, RZ, PT ;  /* 0x000000ff1800720c */ /* 0x000fe40003f45270 */
[----:B------:R-:W-:Y:S02]  /*0810*/  ISETP.GE.U32.AND P0, PT, R5, R12, PT ;  /* 0x0000000c0500720c */ /* 0x000fe40003f06070 */
[----:B------:R-:W-:-:S04]  /*0820*/  LOP3.LUT R5, R13, R24, RZ, 0x3c, !PT ;  /* 0x000000180d057212 */ /* 0x000fc800078e3cff */
[----:B------:R-:W-:-:S07]  /*0830*/  ISETP.GE.AND P1, PT, R5, RZ, PT ;  /* 0x000000ff0500720c */ /* 0x000fce0003f26270 */
[----:B------:R-:W-:-:S06]  /*0840*/  @P0 VIADD R4, R4, 0x1 ;  /* 0x0000000104040836 */ /* 0x000fcc0000000000 */
[----:B------:R-:W-:Y:S02]  /*0850*/  @!P1 IADD3 R4, PT, PT, -R4, RZ, RZ ;  /* 0x000000ff04049210 */ /* 0x000fe40007ffe1ff */
[----:B------:R-:W-:-:S05]  /*0860*/  @!P2 LOP3.LUT R4, RZ, R24, RZ, 0x33, !PT ;  /* 0x00000018ff04a212 */ /* 0x000fca00078e33ff */
[----:B------:R-:W-:-:S04]  /*0870*/  IMAD.MOV R5, RZ, RZ, -R4 ;  /* 0x000000ffff057224 */ /* 0x000fc800078e0a04 */
[----:B------:R-:W-:-:S05]  /*0880*/  IMAD R13, R24, R5, R13 ;  /* 0x00000005180d7224 */ /* 0x000fca00078e020d */
[----:B------:R-:W-:-:S13]  /*0890*/  ISETP.GT.AND P0, PT, R13, R4, PT ;  /* 0x000000040d00720c */ /* 0x000fda0003f04270 */
[----:B------:R-:W-:Y:S01]  /*08a0*/  @!P0 IMAD.WIDE R4, R11, 0x4, R20 ;  /* 0x000000040b048825 */ /* 0x000fe200078e0214 */
[----:B------:R-:W0:Y:S05]  /*08b0*/  @!P0 LDC R15, c[0x0][0x390] ;  /* 0x0000e400ff0f8b82 */ /* 0x000e2a0000000800 */
[----:B------:R-:W0:Y:S01]  /*08c0*/  @!P0 LDG.E R4, desc[UR6][R4.64] ;  /* 0x0000000604048981 */ /* 0x000e22000c1e1900 */
[----:B------:R-:W-:Y:S01]  /*08d0*/  IADD3 R11, PT, PT, R0, R11, RZ ;  /* 0x0000000b000b7210 */ /* 0x000fe20007ffe0ff */
[----:B------:R-:W-:-:S03]  /*08e0*/  IMAD.MOV.U32 R13, RZ, RZ, -0x800000 ;  /* 0xff800000ff0d7424 */ /* 0x000fc600078e00ff */
[----:B------:R-:W-:Y:S01]  /*08f0*/  ISETP.GE.AND P1, PT, R11, R24, PT ;  /* 0x000000180b00720c */ /* 0x000fe20003f26270 */
[----:B0-----:R-:W-:-:S05]  /*0900*/  @!P0 FMUL R13, R4, R15 ;  /* 0x0000000f040d8220 */ /* 0x001fca0000400000 */
[----:B------:R-:W-:-:S07]  /*0910*/  FMNMX R6, R13, R6, !PT ;  /* 0x000000060d067209 */ /* 0x000fce0007800000 */
[----:B------:R-:W-:Y:S05]  /*0920*/  @!P1 BRA `(.L_x_81) ;  /* 0xfffffff800d09947 */ /* 0x000fea000383ffff */
[----:B------:R-:W-:Y:S05]  /*0930*/  BSYNC.RECONVERGENT B0 ;  /* 0x0000000000007941 */ /* 0x000fea0003800200 */
.L_x_80:
[----:B------:R-:W0:Y:S01]  /*0940*/  SHFL.DOWN PT, R5, R6, 0x10, 0x1f ;  /* 0x0a001f0006057f89 */ /* 0x000e2200000e0000 */
[----:B------:R-:W1:Y:S01]  /*0950*/  S2UR UR5, SR_CgaCtaId ;  /* 0x00000000000579c3 */ /* 0x000e620000008800 */
[----:B------:R-:W-:Y:S01]  /*0960*/  ISETP.NE.AND P0, PT, R23, RZ, PT ;  /* 0x000000ff1700720c */ /* 0x000fe20003f05270 */
[----:B------:R-:W-:Y:S01]  /*0970*/  UMOV UR4, 0x400 ;  /* 0x0000040000047882 */ /* 0x000fe20000000000 */
[----:B------:R-:W-:Y:S01]  /*0980*/  ISETP.NE.AND P1, PT, R3, RZ, PT ;  /* 0x000000ff0300720c */ /* 0x000fe20003f25270 */
[----:B------:R-:W-:Y:S01]  /*0990*/  BSSY.RECONVERGENT B0, `(.L_x_82) ;  /* 0x000001c000007945 */ /* 0x000fe20003800200 */
[----:B0-----:R-:W-:Y:S01]  /*09a0*/  FMNMX R5, R5, R6, !PT ;  /* 0x0000000605057209 */ /* 0x001fe20007800000 */
[----:B-1----:R-:W-:-:S04]  /*09b0*/  ULEA UR4, UR5, UR4, 0x18 ;  /* 0x0000000405047291 */ /* 0x002fc8000f8ec0ff */
[----:B------:R-:W0:Y:S02]  /*09c0*/  SHFL.DOWN PT, R4, R5, 0x8, 0x1f ;  /* 0x09001f0005047f89 */ /* 0x000e2400000e0000 */
[----:B------:R-:W-:Y:S02]  /*09d0*/  LEA R22, R22, UR4, 0x2 ;  /* 0x0000000416167c11 */ /* 0x000fe4000f8e10ff */
        /* <DEDUP_REMOVED lines=8> */
[----:B------:R-:W-:Y:S06]  /*0a60*/  BAR.SYNC.DEFER_BLOCKING 0x0 ;  /* 0x0000000000007b1d */ /* 0x000fec0000010000 */
[----:B------:R-:W-:Y:S05]  /*0a70*/  @P1 BRA `(.L_x_83) ;  /* 0x0000000000341947 */ /* 0x000fea0003800000 */
[----:B------:R-:W1:Y:S04]  /*0a80*/  LDS.128 R4, [UR4] ;  /* 0x00000004ff047984 */ /* 0x000e680008000c00 */
[----:B0-----:R-:W0:Y:S04]  /*0a90*/  LDS.128 R8, [UR4+0x10] ;  /* 0x00001004ff087984 */ /* 0x001e280008000c00 */
[----:B------:R-:W2:Y:S04]  /*0aa0*/  LDS.128 R12, [UR4+0x20] ;  /* 0x00002004ff0c7984 */ /* 0x000ea80008000c00 */
[----:B------:R-:W3:Y:S01]  /*0ab0*/  LDS.128 R16, [UR4+0x30] ;  /* 0x00003004ff107984 */ /* 0x000ee20008000c00 */
[----:B-1----:R-:W-:-:S04]  /*0ac0*/  FMNMX3 R4, R4, R5, R6, !PT ;  /* 0x0000000504047276 */ /* 0x002fc80007800006 */
[----:B0-----:R-:W-:-:S04]  /*0ad0*/  FMNMX3 R4, R4, R7, R8, !PT ;  /* 0x0000000704047276 */ /* 0x001fc80007800008 */
[----:B------:R-:W-:-:S04]  /*0ae0*/  FMNMX3 R4, R4, R9, R10, !PT ;  /* 0x0000000904047276 */ /* 0x000fc8000780000a */
[----:B--2---:R-:W-:-:S04]  /*0af0*/  FMNMX3 R4, R4, R11, R12, !PT ;  /* 0x0000000b04047276 */ /* 0x004fc8000780000c */
[----:B------:R-:W-:-:S04]  /*0b00*/  FMNMX3 R4, R4, R13, R14, !PT ;  /* 0x0000000d04047276 */ /* 0x000fc8000780000e */
[----:B---3--:R-:W-:-:S04]  /*0b10*/  FMNMX3 R4, R4, R15, R16, !PT ;  /* 0x0000000f04047276 */ /* 0x008fc80007800010 */
[----:B------:R-:W-:-:S04]  /*0b20*/  FMNMX3 R4, R4, R17, R18, !PT ;  /* 0x0000001104047276 */ /* 0x000fc80007800012 */
[----:B------:R-:W-:-:S05]  /*0b30*/  FMNMX R4, R19, R4, !PT ;  /* 0x0000000413047209 */ /* 0x000fca0007800000 */
[----:B------:R1:W-:Y:S02]  /*0b40*/  STS [UR4], R4 ;  /* 0x00000004ff007988 */ /* 0x0003e40008000804 */
.L_x_83:
[----:B------:R-:W-:Y:S05]  /*0b50*/  BSYNC.RECONVERGENT B0 ;  /* 0x0000000000007941 */ /* 0x000fea0003800200 */
.L_x_82:
[----:B------:R-:W-:Y:S08]  /*0b60*/  BAR.SYNC.DEFER_BLOCKING 0x0 ;  /* 0x0000000000007b1d */ /* 0x000ff00000010000 */
[----:B-1----:R-:W1:Y:S01]  /*0b70*/  LDC R4, c[0x0][0x390] ;  /* 0x0000e400ff047b82 */ /* 0x002e620000000800 */
[----:B------:R-:W2:Y:S01]  /*0b80*/  LDS R8, [UR4] ;  /* 0x00000004ff087984 */ /* 0x000ea20008000800 */
[----:B-1----:R-:W-:-:S13]  /*0b90*/  FSETP.NEU.AND P0, PT, R4, 1, PT ;  /* 0x3f8000000400780b */ /* 0x002fda0003f0d000 */
[----:B--2---:R-:W-:Y:S05]  /*0ba0*/  @P0 BRA `(.L_x_84) ;  /* 0x0000000000680947 */ /* 0x004fea0003800000 */
[----:B------:R-:W1:Y:S01]  /*0bb0*/  LDC.64 R4, c[0x0][0x380] ;  /* 0x0000e000ff047b82 */ /* 0x000e620000000a00 */
[----:B------:R-:W-:Y:S01]  /*0bc0*/  BSSY.RECONVERGENT B0, `(.L_x_85) ;  /* 0x0000017000007945 */ /* 0x000fe20003800200 */
[----:B0-----:R-:W-:Y:S02]  /*0bd0*/  IMAD.MOV.U32 R9, RZ, RZ, RZ ;  /* 0x000000ffff097224 */ /* 0x001fe400078e00ff */
[----:B------:R-:W-:-:S07]  /*0be0*/  IMAD.MOV.U32 R11, RZ, RZ, R3 ;  /* 0x000000ffff0b7224 */ /* 0x000fce00078e0003 */
.L_x_86:
[----:B0-----:R-:W-:-:S06]  /*0bf0*/  IMAD.WIDE R6, R11, 0x4, R20 ;  /* 0x000000040b067825 */ /* 0x001fcc00078e0214 */
[----:B------:R-:W2:Y:S01]  /*0c00*/  LDG.E.EF R7, desc[UR6][R6.64] ;  /* 0x0000000606077981 */ /* 0x000ea2000c0e1900 */
[----:B------:R-:W-:Y:S01]  /*0c10*/  MOV R13, 0x3bbb989d ;  /* 0x3bbb989d000d7802 */ /* 0x000fe20000000f00 */
[----:B------:R-:W-:Y:S02]  /*0c20*/  IMAD.MOV.U32 R15, RZ, RZ, 0x437c0000 ;  /* 0x437c0000ff0f7424 */ /* 0x000fe400078e00ff */
[----:B--2---:R-:W-:-:S04]  /*0c30*/  FADD R10, -R8, R7 ;  /* 0x00000007080a7221 */ /* 0x004fc80000000100 */
[----:B------:R-:W-:-:S04]  /*0c40*/  FFMA.SAT R12, R10, R13, 0.5 ;  /* 0x3f0000000a0c7423 */ /* 0x000fc8000000200d */
[----:B------:R-:W-:Y:S01]  /*0c50*/  FFMA.RM R12, R12, R15, 12582913 ;  /* 0x4b4000010c0c7423 */ /* 0x000fe2000000400f */
[--C-:B------:R-:W-:Y:S02]  /*0c60*/  IMAD.IADD R15, R2, 0x1, R11.reuse ;  /* 0x00000001020f7824 */ /* 0x100fe400078e020b */
[----:B------:R-:W-:Y:S02]  /*0c70*/  IMAD.IADD R11, R0, 0x1, R11 ;  /* 0x00000001000b7824 */ /* 0x000fe400078e020b */
[C---:B------:R-:W-:Y:S01]  /*0c80*/  FADD R13, R12.reuse, -12583039 ;  /* 0xcb40007f0c0d7421 */ /* 0x040fe20000000000 */
[----:B------:R-:W-:Y:S01]  /*0c90*/  SHF.L.U32 R12, R12, 0x17, RZ ;  /* 0x000000170c0c7819 */ /* 0x000fe200000006ff */
[----:B-1----:R-:W-:-:S04]  /*0ca0*/  IMAD.WIDE R6, R15, 0x4, R4 ;  /* 0x000000040f067825 */ /* 0x002fc800078e0204 */
[----:B------:R-:W-:Y:S01]  /*0cb0*/  FFMA R13, R10, 1.4426950216293334961, -R13 ;  /* 0x3fb8aa3b0a0d7823 */ /* 0x000fe2000000080d */
[----:B------:R-:W-:-:S03]  /*0cc0*/  ISETP.GE.AND P0, PT, R11, R24, PT ;  /* 0x000000180b00720c */ /* 0x000fc60003f06270 */
[----:B------:R-:W-:-:S06]  /*0cd0*/  FFMA R13, R10, 1.925963033500011079e-08, R13 ;  /* 0x32a570600a0d7823 */ /* 0x000fcc000000000d */
[----:B------:R-:W0:Y:S02]  /*0ce0*/  MUFU.EX2 R13, R13 ;  /* 0x0000000d000d7308 */ /* 0x000e240000000800 */
[----:B0-----:R-:W-:-:S04]  /*0cf0*/  FMUL R12, R12, R13 ;  /* 0x0000000d0c0c7220 */ /* 0x001fc80000400000 */
[----:B------:R-:W-:Y:S01]  /*0d00*/  FADD R9, R12, R9 ;  /* 0x000000090c097221 */ /* 0x000fe20000000000 */
[----:B------:R0:W-:Y:S01]  /*0d10*/  STG.E desc[UR6][R6.64], R12 ;  /* 0x0000000c06007986 */ /* 0x0001e2000c101906 */
[----:B------:R-:W-:Y:S05]  /*0d20*/  @!P0 BRA `(.L_x_86) ;  /* 0xfffffffc00b08947 */ /* 0x000fea000383ffff */
[----:B------:R-:W-:Y:S05]  /*0d30*/  BSYNC.RECONVERGENT B0 ;  /* 0x0000000000007941 */ /* 0x000fea0003800200 */
.L_x_85:
[----:B------:R-:W-:Y:S05]  /*0d40*/  BRA `(.L_x_87) ;  /* 0x0000000400a47947 */ /* 0x000fea0003800000 */
.L_x_84:
[----:B------:R-:W1:Y:S01]  /*0d50*/  LDCU UR4, c[0x0][0x398] ;  /* 0x00007300ff0477ac */ /* 0x000e620008000800 */
[----:B------:R-:W-:Y:S01]  /*0d60*/  IMAD R24, R24, R24, RZ ;  /* 0x0000001818187224 */ /* 0x000fe200078e02ff */
[----:B------:R-:W2:Y:S01]  /*0d70*/  LDC R12, c[0x0][0x39c] ;  /* 0x0000e700ff0c7b82 */ /* 0x000ea20000000800 */
[----:B------:R-:W-:Y:S07]  /*0d80*/  BSSY.RECONVERGENT B0, `(.L_x_87) ;  /* 0x0000065000007945 */ /* 0x000fee0003800200 */
[----:B------:R-:W3:Y:S01]  /*0d90*/  LDC.64 R4, c[0x0][0x380] ;  /* 0x0000e000ff047b82 */ /* 0x000ee20000000a00 */
[----:B-1----:R-:W-:-:S05]  /*0da0*/  IMAD R18, R24, UR4, RZ ;  /* 0x0000000418127c24 */ /* 0x002fca000f8e02ff */
[----:B------:R-:W-:-:S04]  /*0db0*/  IABS R13, R18 ;  /* 0x00000012000d7213 */ /* 0x000fc80000000000 */
[----:B------:R-:W1:Y:S08]  /*0dc0*/  I2F.RP R6, R13 ;  /* 0x0000000d00067306 */ /* 0x000e700000209400 */
[----:B-1----:R-:W1:Y:S02]  /*0dd0*/  MUFU.RCP R6, R6 ;  /* 0x0000000600067308 */ /* 0x002e640000001000 */
[----:B-1----:R-:W-:-:S06]  /*0de0*/  VIADD R7, R6, 0xffffffe ;  /* 0x0ffffffe06077836 */ /* 0x002fcc0000000000 */
[----:B------:R-:W1:Y:S02]  /*0df0*/  F2I.FTZ.U32.TRUNC.NTZ R11, R7 ;  /* 0x00000007000b7305 */ /* 0x000e64000021f000 */
[----:B-1----:R-:W-:-:S05]  /*0e00*/  IADD3 R10, PT, PT, RZ, -R11, RZ ;  /* 0x8000000bff0a7210 */ /* 0x002fca0007ffe0ff */
[----:B0-----:R-:W-:Y:S02]  /*0e10*/  IMAD R9, R10, R13, RZ ;  /* 0x0000000d0a097224 */ /* 0x001fe400078e02ff */
[----:B------:R-:W-:-:S04]  /*0e20*/  IMAD.MOV.U32 R10, RZ, RZ, RZ ;  /* 0x000000ffff0a7224 */ /* 0x000fc800078e00ff */
[----:B------:R-:W-:Y:S01]  /*0e30*/  IMAD.HI.U32 R10, R11, R9, R10 ;  /* 0x000000090b0a7227 */ /* 0x000fe200078e000a */
[----:B------:R-:W-:-:S03]  /*0e40*/  MOV R11, R3 ;  /* 0x00000003000b7202 */ /* 0x000fc60000000f00 */
[----:B--23--:R-:W-:-:S07]  /*0e50*/  IMAD.MOV.U32 R9, RZ, RZ, RZ ;  /* 0x000000ffff097224 */ /* 0x00cfce00078e00ff */
.L_x_88:
[----:B------:R-:W-:Y:S01]  /*0e60*/  IMAD.IADD R15, R2, 0x1, R11 ;  /* 0x00000001020f7824 */ /* 0x000fe200078e020b */
[----:B0-----:R-:W-:Y:S02]  /*0e70*/  IABS R14, R24 ;  /* 0x00000018000e7213 */ /* 0x001fe40000000000 */
[----:B------:R-:W-:Y:S02]  /*0e80*/  IABS R6, R18 ;  /* 0x0000001200067213 */ /* 0x000fe40000000000 */
[----:B------:R-:W-:Y:S01]  /*0e90*/  IABS R17, R15 ;  /* 0x0000000f00117213 */ /* 0x000fe20000000000 */
[----:B------:R-:W0:Y:S01]  /*0ea0*/  I2F.RP R16, R14 ;  /* 0x0000000e00107306 */ /* 0x000e220000209400 */
[----:B------:R-:W-:Y:S01]  /*0eb0*/  ISETP.GE.AND P1, PT, R15, RZ, PT ;  /* 0x000000ff0f00720c */ /* 0x000fe20003f26270 */
[----:B------:R-:W-:Y:S01]  /*0ec0*/  IMAD.MOV R7, RZ, RZ, -R6 ;  /* 0x000000ffff077224 */ /* 0x000fe200078e0a06 */
[----:B------:R-:W-:Y:S01]  /*0ed0*/  ISETP.NE.AND P2, PT, R24, RZ, PT ;  /* 0x000000ff1800720c */ /* 0x000fe20003f45270 */
[----:B------:R-:W-:-:S04]  /*0ee0*/  IMAD.HI.U32 R6, R10, R17, RZ ;  /* 0x000000110a067227 */ /* 0x000fc800078e00ff */
[----:B------:R-:W-:Y:S01]  /*0ef0*/  IMAD R17, R6, R7, R17 ;  /* 0x0000000706117224 */ /* 0x000fe200078e0211 */
[----:B------:R-:W-:-:S04]  /*0f00*/  IABS R6, R18 ;  /* 0x0000001200067213 */ /* 0x000fc80000000000 */
[----:B------:R-:W-:Y:S01]  /*0f10*/  ISETP.GT.U32.AND P0, PT, R13, R17, PT ;  /* 0x000000110d00720c */ /* 0x000fe20003f04070 */
[----:B0-----:R-:W0:-:S12]  /*0f20*/  MUFU.RCP R16, R16 ;  /* 0x0000001000107308 */ /* 0x001e180000001000 */
[----:B------:R-:W-:-:S05]  /*0f30*/  @!P0 IMAD.IADD R17, R17, 0x1, -R6 ;  /* 0x0000000111118824 */ /* 0x000fca00078e0a06 */
[----:B------:R-:W-:Y:S02]  /*0f40*/  ISETP.GT.U32.AND P0, PT, R13, R17, PT ;  /* 0x000000110d00720c */ /* 0x000fe40003f04070 */
[----:B0-----:R-:W-:Y:S02]  /*0f50*/  IADD3 R7, PT, PT, R16, 0xffffffe, RZ ;  /* 0x0ffffffe10077810 */ /* 0x001fe40007ffe0ff */
[----:B------:R-:W-:-:S04]  /*0f60*/  IABS R16, R12 ;  /* 0x0000000c00107213 */ /* 0x000fc80000000000 */
[----:B------:R-:W0:Y:S05]  /*0f70*/  F2I.FTZ.U32.TRUNC.NTZ R7, R7 ;  /* 0x0000000700077305 */ /* 0x000e2a000021f000 */
[----:B------:R-:W-:Y:S01]  /*0f80*/  @!P0 IADD3 R17, PT, PT, R17, -R6, RZ ;  /* 0x8000000611118210 */ /* 0x000fe20007ffe0ff */
[----:B------:R-:W-:Y:S01]  /*0f90*/  IMAD.MOV.U32 R6, RZ, RZ, RZ ;  /* 0x000000ffff067224 */ /* 0x000fe200078e00ff */
[----:B------:R-:W-:-:S03]  /*0fa0*/  ISETP.NE.AND P0, PT, R18, RZ, PT ;  /* 0x000000ff1200720c */ /* 0x000fc60003f05270 */
[----:B------:R-:W-:Y:S02]  /*0fb0*/  @!P1 IMAD.MOV R17, RZ, RZ, -R17 ;  /* 0x000000ffff119224 */ /* 0x000fe400078e0a11 */
[----:B0-----:R-:W-:-:S04]  /*0fc0*/  IMAD.MOV R19, RZ, RZ, -R7 ;  /* 0x000000ffff137224 */ /* 0x001fc800078e0a07 */
[----:B------:R-:W-:-:S04]  /*0fd0*/  IMAD R19, R19, R14, RZ ;  /* 0x0000000e13137224 */ /* 0x000fc800078e02ff */
[----:B------:R-:W-:Y:S01]  /*0fe0*/  @!P0 LOP3.LUT R17, RZ, R18, RZ, 0x33, !PT ;  /* 0x00000012ff118212 */ /* 0x000fe200078e33ff */
[----:B------:R-:W-:Y:S01]  /*0ff0*/  IMAD.HI.U32 R6, R7, R19, R6 ;  /* 0x0000001307067227 */ /* 0x000fe200078e0006 */
[----:B------:R-:W-:Y:S01]  /*1000*/  IABS R7, R24 ;  /* 0x0000001800077213 */ /* 0x000fe20000000000 */
[----:B------:R-:W0:Y:S01]  /*1010*/  I2F.RP R19, R16 ;  /* 0x0000001000137306 */ /* 0x000e220000209400 */
[----:B------:R-:W-:Y:S02]  /*1020*/  IABS R25, R17 ;  /* 0x0000001100197213 */ /* 0x000fe40000000000 */
[----:B------:R-:W-:Y:S02]  /*1030*/  IADD3 R7, PT, PT, RZ, -R7, RZ ;  /* 0x80000007ff077210 */ /* 0x000fe40007ffe0ff */
[----:B------:R-:W-:Y:S01]  /*1040*/  ISETP.GE.AND P1, PT, R17, RZ, PT ;  /* 0x000000ff1100720c */ /* 0x000fe20003f26270 */
[----:B------:R-:W-:-:S04]  /*1050*/  IMAD.HI.U32 R6, R6, R25, RZ ;  /* 0x0000001906067227 */ /* 0x000fc800078e00ff */
[----:B------:R-:W-:-:S05]  /*1060*/  IMAD R25, R6, R7, R25 ;  /* 0x0000000706197224 */ /* 0x000fca00078e0219 */
[----:B------:R-:W-:Y:S01]  /*1070*/  ISETP.GT.U32.AND P0, PT, R14, R25, PT ;  /* 0x000000190e00720c */ /* 0x000fe20003f04070 */
[----:B0-----:R-:W0:-:S12]  /*1080*/  MUFU.RCP R19, R19 ;  /* 0x0000001300137308 */ /* 0x001e180000001000 */
[----:B------:R-:W-:-:S05]  /*1090*/  @!P0 IMAD.IADD R25, R25, 0x1, -R14 ;  /* 0x0000000119198824 */ /* 0x000fca00078e0a0e */
[----:B------:R-:W-:Y:S01]  /*10a0*/  ISETP.GT.U32.AND P0, PT, R14, R25, PT ;  /* 0x000000190e00720c */ /* 0x000fe20003f04070 */
[----:B0-----:R-:W-:-:S04]  /*10b0*/  VIADD R6, R19, 0xffffffe ;  /* 0x0ffffffe13067836 */ /* 0x001fc80000000000 */
[----:B------:R0:W1:Y:S08]  /*10c0*/  F2I.FTZ.U32.TRUNC.NTZ R7, R6 ;  /* 0x0000000600077305 */ /* 0x000070000021f000 */
[----:B------:R-:W-:Y:S01]  /*10d0*/  @!P0 IADD3 R25, PT, PT, R25, -R14, RZ ;  /* 0x8000000e19198210 */ /* 0x000fe20007ffe0ff */
[----:B0-----:R-:W-:-:S04]  /*10e0*/  IMAD.MOV.U32 R6, RZ, RZ, RZ ;  /* 0x000000ffff067224 */ /* 0x001fc800078e00ff */
[----:B------:R-:W-:Y:S02]  /*10f0*/  IMAD.MOV.U32 R17, RZ, RZ, R25 ;  /* 0x000000ffff117224 */ /* 0x000fe400078e0019 */
[----:B-1----:R-:W-:-:S03]  /*1100*/  IMAD.MOV R19, RZ, RZ, -R7 ;  /* 0x000000ffff137224 */ /* 0x002fc600078e0a07 */
[----:B------:R-:W-:Y:S01]  /*1110*/  @!P1 IADD3 R17, PT, PT, -R17, RZ, RZ ;  /* 0x000000ff11119210 */ /* 0x000fe20007ffe1ff */
[----:B------:R-:W-:Y:S01]  /*1120*/  IMAD R19, R19, R16, RZ ;  /* 0x0000001013137224 */ /* 0x000fe200078e02ff */
[----:B------:R-:W-:-:S03]  /*1130*/  @!P2 LOP3.LUT R17, RZ, R24, RZ, 0x33, !PT ;  /* 0x00000018ff11a212 */ /* 0x000fc600078e33ff */
[----:B------:R-:W-:Y:S01]  /*1140*/  IMAD.HI.U32 R6, R7, R19, R6 ;  /* 0x0000001307067227 */ /* 0x000fe200078e0006 */
[----:B------:R-:W-:-:S05]  /*1150*/  IABS R14, R17 ;  /* 0x00000011000e7213 */ /* 0x000fca0000000000 */
[----:B------:R-:W-:-:S04]  /*1160*/  IMAD.MOV.U32 R7, RZ, RZ, R14 ;  /* 0x000000ffff077224 */ /* 0x000fc800078e000e */
[----:B------:R-:W-:-:S05]  /*1170*/  IMAD.HI.U32 R6, R6, R7, RZ ;  /* 0x0000000706067227 */ /* 0x000fca00078e00ff */
[----:B------:R-:W-:-:S05]  /*1180*/  IADD3 R14, PT, PT, -R6, RZ, RZ ;  /* 0x000000ff060e7210 */ /* 0x000fca0007ffe1ff */
[----:B------:R-:W-:-:S05]  /*1190*/  IMAD R7, R16, R14, R7 ;  /* 0x0000000e10077224 */ /* 0x000fca00078e0207 */
[----:B------:R-:W-:-:S13]  /*11a0*/  ISETP.GT.U32.AND P2, PT, R16, R7, PT ;  /* 0x000000071000720c */ /* 0x000fda0003f44070 */
[----:B------:R-:W-:Y:S02]  /*11b0*/  @!P2 IMAD.IADD R7, R7, 0x1, -R16 ;  /* 0x000000010707a824 */ /* 0x000fe400078e0a10 */
[----:B------:R-:W-:Y:S01]  /*11c0*/  @!P2 VIADD R6, R6, 0x1 ;  /* 0x000000010606a836 */ /* 0x000fe20000000000 */
[----:B------:R-:W-:Y:S02]  /*11d0*/  ISETP.NE.AND P2, PT, R12, RZ, PT ;  /* 0x000000ff0c00720c */ /* 0x000fe40003f45270 */
[----:B------:R-:W-:Y:S02]  /*11e0*/  ISETP.GE.U32.AND P1, PT, R7, R16, PT ;  /* 0x000000100700720c */ /* 0x000fe40003f26070 */
[----:B------:R-:W-:-:S04]  /*11f0*/  LOP3.LUT R7, R17, R12, RZ, 0x3c, !PT ;  /* 0x0000000c11077212 */ /* 0x000fc800078e3cff */
[----:B------:R-:W-:-:S07]  /*1200*/  ISETP.GE.AND P0, PT, R7, RZ, PT ;  /* 0x000000ff0700720c */ /* 0x000fce0003f06270 */
[----:B------:R-:W-:-:S06]  /*1210*/  @P1 IADD3 R6, PT, PT, R6, 0x1, RZ ;  /* 0x0000000106061810 */ /* 0x000fcc0007ffe0ff */
[----:B------:R-:W-:Y:S01]  /*1220*/  @!P0 IMAD.MOV R6, RZ, RZ, -R6 ;  /* 0x000000ffff068224 */ /* 0x000fe200078e0a06 */
[----:B------:R-:W-:-:S05]  /*1230*/  @!P2 LOP3.LUT R6, RZ, R12, RZ, 0x33, !PT ;  /* 0x0000000cff06a212 */ /* 0x000fca00078e33ff */
[----:B------:R-:W-:-:S04]  /*1240*/  IMAD.MOV R7, RZ, RZ, -R6 ;  /* 0x000000ffff077224 */ /* 0x000fc800078e0a06 */
[----:B------:R-:W-:-:S05]  /*1250*/  IMAD R17, R12, R7, R17 ;  /* 0x000000070c117224 */ /* 0x000fca00078e0211 */
[----:B------:R-:W-:-:S13]  /*1260*/  ISETP.GT.AND P0, PT, R17, R6, PT ;  /* 0x000000061100720c */ /* 0x000fda0003f04270 */
[----:B------:R-:W-:Y:S01]  /*1270*/  @!P0 IMAD.WIDE R6, R11, 0x4, R20 ;  /* 0x000000040b068825 */ /* 0x000fe200078e0214 */
[----:B------:R-:W0:Y:S05]  /*1280*/  @!P0 LDC R19, c[0x0][0x390] ;  /* 0x0000e400ff138b82 */ /* 0x000e2a0000000800 */
[----:B------:R-:W0:Y:S01]  /*1290*/  @!P0 LDG.E.EF R6, desc[UR6][R6.64] ;  /* 0x0000000606068981 */ /* 0x000e22000c0e1900 */
[----:B------:R-:W-:Y:S01]  /*12a0*/  MOV R17, 0xff800000 ;  /* 0xff80000000117802 */ /* 0x000fe20000000f00 */
[----:B------:R-:W-:Y:S02]  /*12b0*/  IMAD.MOV.U32 R14, RZ, RZ, 0x3bbb989d ;  /* 0x3bbb989dff0e7424 */ /* 0x000fe400078e00ff */
[----:B------:R-:W-:-:S02]  /*12c0*/  IMAD.IADD R11, R0, 0x1, R11 ;  /* 0x00000001000b7824 */ /* 0x000fc400078e020b */
[----:B0-----:R-:W-:Y:S01]  /*12d0*/  @!P0 FMUL R17, R6, R19 ;  /* 0x0000001306118220 */ /* 0x001fe20000400000 */
[----:B------:R-:W-:Y:S02]  /*12e0*/  IMAD.MOV.U32 R19, RZ, RZ, 0x437c0000 ;  /* 0x437c0000ff137424 */ /* 0x000fe400078e00ff */
[----:B------:R-:W-:Y:S01]  /*12f0*/  ISETP.GE.AND P0, PT, R11, R12, PT ;  /* 0x0000000c0b00720c */ /* 0x000fe20003f06270 */
[----:B------:R-:W-:-:S04]  /*1300*/  IMAD.WIDE R6, R15, 0x4, R4 ;  /* 0x000000040f067825 */ /* 0x000fc800078e0204 */
[----:B------:R-:W-:-:S04]  /*1310*/  FADD R17, -R8, R17 ;  /* 0x0000001108117221 */ /* 0x000fc80000000100 */
[----:B------:R-:W-:-:S04]  /*1320*/  FFMA.SAT R14, R17, R14, 0.5 ;  /* 0x3f000000110e7423 */ /* 0x000fc8000000200e */
[----:B------:R-:W-:-:S04]  /*1330*/  FFMA.RM R14, R14, R19, 12582913 ;  /* 0x4b4000010e0e7423 */ /* 0x000fc80000004013 */
[C---:B------:R-:W-:Y:S01]  /*1340*/  FADD R16, R14.reuse, -12583039 ;  /* 0xcb40007f0e107421 */ /* 0x040fe20000000000 */
[----:B------:R-:W-:-:S03]  /*1350*/  SHF.L.U32 R14, R14, 0x17, RZ ;  /* 0x000000170e0e7819 */ /* 0x000fc600000006ff */
[----:B------:R-:W-:-:S04]  /*1360*/  FFMA R16, R17, 1.4426950216293334961, -R16 ;  /* 0x3fb8aa3b11107823 */ /* 0x000fc80000000810 */
[----:B------:R-:W-:-:S04]  /*1370*/  FFMA R16, R17, 1.925963033500011079e-08, R16 ;  /* 0x32a5706011107823 */ /* 0x000fc80000000010 */
[----:B------:R-:W0:Y:S02]  /*1380*/  MUFU.EX2 R17, R16 ;  /* 0x0000001000117308 */ /* 0x000e240000000800 */
[----:B0-----:R-:W-:-:S04]  /*1390*/  FMUL R14, R14, R17 ;  /* 0x000000110e0e7220 */ /* 0x001fc80000400000 */
[----:B------:R-:W-:Y:S01]  /*13a0*/  FADD R9, R14, R9 ;  /* 0x000000090e097221 */ /* 0x000fe20000000000 */
[----:B------:R0:W-:Y:S01]  /*13b0*/  STG.E desc[UR6][R6.64], R14 ;  /* 0x0000000e06007986 */ /* 0x0001e2000c101906 */
[----:B------:R-:W-:Y:S05]  /*13c0*/  @!P0 BRA `(.L_x_88) ;  /* 0xfffffff800a48947 */ /* 0x000fea000383ffff */
[----:B------:R-:W-:Y:S05]  /*13d0*/  BSYNC.RECONVERGENT B0 ;  /* 0x0000000000007941 */ /* 0x000fea0003800200 */
.L_x_87:
[----:B------:R-:W1:Y:S01]  /*13e0*/  SHFL.DOWN PT, R4, R9, 0x10, 0x1f ;  /* 0x0a001f0009047f89 */ /* 0x000e6200000e0000 */
[----:B------:R-:W-:Y:S01]  /*13f0*/  ISETP.NE.AND P0, PT, R23, RZ, PT ;  /* 0x000000ff1700720c */ /* 0x000fe20003f05270 */
[----:B------:R-:W-:Y:S01]  /*1400*/  BSSY.RECONVERGENT B0, `(.L_x_89) ;  /* 0x0000025000007945 */ /* 0x000fe20003800200 */
[----:B------:R-:W-:Y:S01]  /*1410*/  ISETP.NE.AND P1, PT, R3, RZ, PT ;  /* 0x000000ff0300720c */ /* 0x000fe20003f25270 */
[----:B-1----:R-:W-:-:S05]  /*1420*/  FADD R4, R4, R9 ;  /* 0x0000000904047221 */ /* 0x002fca0000000000 */
[----:B------:R-:W1:Y:S02]  /*1430*/  SHFL.DOWN PT, R5, R4, 0x8, 0x1f ;  /* 0x09001f0004057f89 */ /* 0x000e6400000e0000 */
[----:B-1----:R-:W-:-:S05]  /*1440*/  FADD R5, R4, R5 ;  /* 0x0000000504057221 */ /* 0x002fca0000000000 */
[----:B0-----:R-:W0:Y:S02]  /*1450*/  SHFL.DOWN PT, R6, R5, 0x4, 0x1f ;  /* 0x08801f0005067f89 */ /* 0x001e2400000e0000 */
[----:B0-----:R-:W-:-:S05]  /*1460*/  FADD R6, R5, R6 ;  /* 0x0000000605067221 */ /* 0x001fca0000000000 */
[----:B------:R-:W0:Y:S02]  /*1470*/  SHFL.DOWN PT, R7, R6, 0x2, 0x1f ;  /* 0x08401f0006077f89 */ /* 0x000e2400000e0000 */
[----:B0-----:R-:W-:-:S05]  /*1480*/  FADD R7, R6, R7 ;  /* 0x0000000706077221 */ /* 0x001fca0000000000 */
[----:B------:R-:W0:Y:S02]  /*1490*/  SHFL.DOWN PT, R8, R7, 0x1, 0x1f ;  /* 0x08201f0007087f89 */ /* 0x000e2400000e0000 */
[----:B0-----:R-:W-:-:S05]  /*14a0*/  FADD R9, R7, R8 ;  /* 0x0000000807097221 */ /* 0x001fca0000000000 */
[----:B------:R0:W-:Y:S01]  /*14b0*/  @!P0 STS [R22+0x40], R9 ;  /* 0x0000400916008388 */ /* 0x0001e20000000800 */
[----:B------:R-:W-:Y:S06]  /*14c0*/  BAR.SYNC.DEFER_BLOCKING 0x0 ;  /* 0x0000000000007b1d */ /* 0x000fec0000010000 */
[----:B------:R-:W-:Y:S05]  /*14d0*/  @P1 BRA `(.L_x_90) ;  /* 0x00000000005c1947 */ /* 0x000fea0003800000 */
[----:B------:R-:W1:Y:S01]  /*14e0*/  S2UR UR5, SR_CgaCtaId ;  /* 0x00000000000579c3 */ /* 0x000e620000008800 */
[----:B------:R-:W-:Y:S02]  /*14f0*/  UMOV UR4, 0x400 ;  /* 0x0000040000047882 */ /* 0x000fe40000000000 */
[----:B-1----:R-:W-:-:S09]  /*1500*/  ULEA UR4, UR5, UR4, 0x18 ;  /* 0x0000000405047291 */ /* 0x002fd2000f8ec0ff */
[----:B------:R-:W1:Y:S04]  /*1510*/  LDS.128 R4, [UR4+0x40] ;  /* 0x00004004ff047984 */ /* 0x000e680008000c00 */
[----:B0-----:R-:W0:Y:S04]  /*1520*/  LDS.128 R8, [UR4+0x50] ;  /* 0x00005004ff087984 */ /* 0x001e280008000c00 */
[----:B------:R-:W2:Y:S04]  /*1530*/  LDS.128 R12, [UR4+0x60] ;  /* 0x00006004ff0c7984 */ /* 0x000ea80008000c00 */
[----:B------:R-:W3:Y:S01]  /*1540*/  LDS.128 R16, [UR4+0x70] ;  /* 0x00007004ff107984 */ /* 0x000ee20008000c00 */
[----:B-1----:R-:W-:-:S04]  /*1550*/  FADD R5, R4, R5 ;  /* 0x0000000504057221 */ /* 0x002fc80000000000 */
[----:B------:R-:W-:-:S04]  /*1560*/  FADD R6, R6, R5 ;  /* 0x0000000506067221 */ /* 0x000fc80000000000 */
[----:B------:R-:W-:-:S04]  /*1570*/  FADD R7, R7, R6 ;  /* 0x0000000607077221 */ /* 0x000fc80000000000 */
[----:B0-----:R-:W-:-:S04]  /*1580*/  FADD R8, R7, R8 ;  /* 0x0000000807087221 */ /* 0x001fc80000000000 */
[----:B------:R-:W-:-:S04]  /*1590*/  FADD R9, R9, R8 ;  /* 0x0000000809097221 */ /* 0x000fc80000000000 */
[----:B------:R-:W-:-:S04]  /*15a0*/  FADD R10, R10, R9 ;  /* 0x000000090a0a7221 */ /* 0x000fc80000000000 */
[----:B------:R-:W-:-:S04]  /*15b0*/  FADD R11, R11, R10 ;  /* 0x0000000a0b0b7221 */ /* 0x000fc80000000000 */
[----:B--2---:R-:W-:-:S04]  /*15c0*/  FADD R12, R11, R12 ;  /* 0x0000000c0b0c7221 */ /* 0x004fc80000000000 */
[----:B------:R-:W-:-:S04]  /*15d0*/  FADD R13, R13, R12 ;  /* 0x0000000c0d0d7221 */ /* 0x000fc80000000000 */
[----:B------:R-:W-:-:S04]  /*15e0*/  FADD R14, R14, R13 ;  /* 0x0000000d0e0e7221 */ /* 0x000fc80000000000 */
[----:B------:R-:W-:-:S04]  /*15f0*/  FADD R15, R15, R14 ;  /* 0x0000000e0f0f7221 */ /* 0x000fc80000000000 */
[----:B---3--:R-:W-:-:S04]  /*1600*/  FADD R16, R15, R16 ;  /* 0x000000100f107221 */ /* 0x008fc80000000000 */
[----:B------:R-:W-:-:S04]  /*1610*/  FADD R17, R17, R16 ;  /* 0x0000001011117221 */ /* 0x000fc80000000000 */
[----:B------:R-:W-:-:S04]  /*1620*/  FADD R18, R18, R17 ;  /* 0x0000001112127221 */ /* 0x000fc80000000000 */
[----:B------:R-:W-:-:S05]  /*1630*/  FADD R18, R19, R18 ;  /* 0x0000001213127221 */ /* 0x000fca0000000000 */
[----:B------:R1:W-:Y:S02]  /*1640*/  STS [UR4+0x40], R18 ;  /* 0x00004012ff007988 */ /* 0x0003e40008000804 */
.L_x_90:
[----:B------:R-:W-:Y:S05]  /*1650*/  BSYNC.RECONVERGENT B0 ;  /* 0x0000000000007941 */ /* 0x000fea0003800200 */
.L_x_89:
[----:B------:R-:W2:Y:S08]  /*1660*/  S2UR UR5, SR_CgaCtaId ;  /* 0x00000000000579c3 */ /* 0x000eb00000008800 */
[----:B------:R-:W-:Y:S06]  /*1670*/  BAR.SYNC.DEFER_BLOCKING 0x0 ;  /* 0x0000000000007b1d */ /* 0x000fec0000010000 */
[----:B------:R-:W-:-:S02]  /*1680*/  UMOV UR4, 0x400 ;  /* 0x0000040000047882 */ /* 0x000fc40000000000 */
[----:B------:R-:W3:Y:S01]  /*1690*/  LDC.64 R6, c[0x0][0x380] ;  /* 0x0000e000ff067b82 */ /* 0x000ee20000000a00 */
[----:B--2---:R-:W-:-:S09]  /*16a0*/  ULEA UR4, UR5, UR4, 0x18 ;  /* 0x0000000405047291 */ /* 0x004fd2000f8ec0ff */
[----:B------:R-:W2:Y:S02]  /*16b0*/  LDS R5, [UR4+0x40] ;  /* 0x00004004ff057984 */ /* 0x000ea40008000800 */
[----:B------:R-:W4:Y:S02]  /*16c0*/  LDCU UR4, c[0x0][0x39c] ;  /* 0x00007380ff0477ac */ /* 0x000f240008000800 */
.L_x_93:
[----:B0-----:R-:W-:-:S04]  /*16d0*/  IMAD.IADD R9, R2, 0x1, R3 ;  /* 0x0000000102097824 */ /* 0x001fc800078e0203 */
[----:B---3--:R-:W-:-:S05]  /*16e0*/  IMAD.WIDE R8, R9, 0x4, R6 ;  /* 0x0000000409087825 */ /* 0x008fca00078e0206 */
[----:B------:R-:W3:Y:S01]  /*16f0*/  LDG.E R4, desc[UR6][R8.64] ;  /* 0x0000000608047981 */ /* 0x000ee2000c1e1900 */
[----:B--2---:R-:W0:Y:S01]  /*1700*/  MUFU.RCP R10, R5 ;  /* 0x00000005000a7308 */ /* 0x004e220000001000 */
[----:B------:R-:W-:Y:S01]  /*1710*/  BSSY.RECONVERGENT B0, `(.L_x_91) ;  /* 0x000000b000007945 */ /* 0x000fe20003800200 */
[----:B0-----:R-:W-:-:S04]  /*1720*/  FFMA R11, -R5, R10, 1 ;  /* 0x3f800000050b7423 */ /* 0x001fc8000000010a */
[----:B------:R-:W-:Y:S02]  /*1730*/  FFMA R11, R10, R11, R10 ;  /* 0x0000000b0a0b7223 */ /* 0x000fe4000000000a */
[----:B---3--:R-:W0:Y:S02]  /*1740*/  FCHK P0, R4, R5 ;  /* 0x0000000504007302 */ /* 0x008e240000000000 */
[----:B------:R-:W-:-:S04]  /*1750*/  FFMA R10, R4, R11, RZ ;  /* 0x0000000b040a7223 */ /* 0x000fc800000000ff */
[----:B------:R-:W-:-:S04]  /*1760*/  FFMA R12, -R5, R10, R4 ;  /* 0x0000000a050c7223 */ /* 0x000fc80000000104 */
[----:B------:R-:W-:Y:S01]  /*1770*/  FFMA R11, R11, R12, R10 ;  /* 0x0000000c0b0b7223 */ /* 0x000fe2000000000a */
[----:B0-----:R-:W-:Y:S06]  /*1780*/  @!P0 BRA `(.L_x_92) ;  /* 0x00000000000c8947 */ /* 0x001fec0003800000 */
[----:B------:R-:W-:-:S07]  /*1790*/  MOV R10, 0x17b0 ;  /* 0x000017b0000a7802 */ /* 0x000fce0000000f00 */
[----:B-1--4-:R-:W-:Y:S05]  /*17a0*/  CALL.REL.NOINC `($__internal_1_$__cuda_sm3x_div_rn_noftz_f32_slowpath) ;  /* 0x00000000001c7944 */ /* 0x012fea0003c00000 */
[----:B------:R-:W-:-:S07]  /*17b0*/  MOV R11, R4 ;  /* 0x00000004000b7202 */ /* 0x000fce0000000f00 */
.L_x_92:
[----:B----4-:R-:W-:Y:S05]  /*17c0*/  BSYNC.RECONVERGENT B0 ;  /* 0x0000000000007941 */ /* 0x010fea0003800200 */
.L_x_91:
[----:B------:R0:W-:Y:S01]  /*17d0*/  STG.E desc[UR6][R8.64], R11 ;  /* 0x0000000b08007986 */ /* 0x0001e2000c101906 */
[----:B------:R-:W-:-:S05]  /*17e0*/  IMAD.IADD R3, R0, 0x1, R3 ;  /* 0x0000000100037824 */ /* 0x000fca00078e0203 */
[----:B------:R-:W-:-:S13]  /*17f0*/  ISETP.GE.AND P0, PT, R3, UR4, PT ;  /* 0x0000000403007c0c */ /* 0x000fda000bf06270 */
[----:B0-----:R-:W-:Y:S05]  /*1800*/  @!P0 BRA `(.L_x_93) ;  /* 0xfffffffc00b08947 */ /* 0x001fea000383ffff */
[----:B------:R-:W-:Y:S05]  /*1810*/  EXIT ;  /* 0x000000000000794d */ /* 0x000fea0003800000 */
        .weak           $__internal_1_$__cuda_sm3x_div_rn_noftz_f32_slowpath
        .type           $__internal_1_$__cuda_sm3x_div_rn_noftz_f32_slowpath,@function
        .size           $__internal_1_$__cuda_sm3x_div_rn_noftz_f32_slowpath,(.L_x_154 - $__internal_1_$__cuda_sm3x_div_rn_noftz_f32_slowpath)
$__internal_1_$__cuda_sm3x_div_rn_noftz_f32_slowpath:
[--C-:B------:R-:W-:Y:S01]  /*1820*/  SHF.R.U32.HI R12, RZ, 0x17, R5.reuse ;  /* 0x00000017ff0c7819 */ /* 0x100fe20000011605 */
[----:B------:R-:W-:Y:S01]  /*1830*/  BSSY.RECONVERGENT B1, `(.L_x_94) ;  /* 0x0000064000017945 */ /* 0x000fe20003800200 */
[--C-:B------:R-:W-:Y:S01]  /*1840*/  SHF.R.U32.HI R11, RZ, 0x17, R4.reuse ;  /* 0x00000017ff0b7819 */ /* 0x100fe20000011604 */
[----:B------:R-:W-:Y:S01]  /*1850*/  IMAD.MOV.U32 R13, RZ, RZ, R4 ;  /* 0x000000ffff0d7224 */ /* 0x000fe200078e0004 */
[----:B------:R-:W-:Y:S01]  /*1860*/  LOP3.LUT R12, R12, 0xff, RZ, 0xc0, !PT ;  /* 0x000000ff0c0c7812 */ /* 0x000fe200078ec0ff */
[----:B------:R-:W-:Y:S01]  /*1870*/  IMAD.MOV.U32 R14, RZ, RZ, R5 ;  /* 0x000000ffff0e7224 */ /* 0x000fe200078e0005 */
[----:B------:R-:W-:-:S03]  /*1880*/  LOP3.LUT R18, R11, 0xff, RZ, 0xc0, !PT ;  /* 0x000000ff0b127812 */ /* 0x000fc600078ec0ff */
[----:B------:R-:W-:Y:S01]  /*1890*/  VIADD R15, R12, 0xffffffff ;  /* 0xffffffff0c0f7836 */ /* 0x000fe20000000000 */
[----:B------:R-:W-:-:S04]  /*18a0*/  IADD3 R16, PT, PT, R18, -0x1, RZ ;  /* 0xffffffff12107810 */ /* 0x000fc80007ffe0ff */
[----:B------:R-:W-:-:S04]  /*18b0*/  ISETP.GT.U32.AND P0, PT, R15, 0xfd, PT ;  /* 0x000000fd0f00780c */ /* 0x000fc80003f04070 */
[----:B------:R-:W-:-:S13]  /*18c0*/  ISETP.GT.U32.OR P0, PT, R16, 0xfd, P0 ;  /* 0x000000fd1000780c */ /* 0x000fda0000704470 */
[----:B------:R-:W-:Y:S01]  /*18d0*/  @!P0 MOV R11, RZ ;  /* 0x000000ff000b8202 */ /* 0x000fe20000000f00 */
        /* <DEDUP_REMOVED lines=19> */
[----:B------:R-:W-:Y:S02]  /*1a10*/  @P0 IMAD.MOV.U32 R11, RZ, RZ, RZ ;  /* 0x000000ffff0b0224 */ /* 0x000fe400078e00ff */
[----:B------:R-:W-:Y:S01]  /*1a20*/  @!P0 FFMA R13, R4, 1.84467440737095516160e+19, RZ ;  /* 0x5f800000040d8823 */ /* 0x000fe200000000ff */
[----:B------:R-:W-:Y:S02]  /*1a30*/  @!P0 IMAD.MOV.U32 R11, RZ, RZ, -0x40 ;  /* 0xffffffc0ff0b8424 */ /* 0x000fe400078e00ff */
[----:B------:R-:W-:-:S03]  /*1a40*/  @!P1 FFMA R14, R5, 1.84467440737095516160e+19, RZ ;  /* 0x5f800000050e9823 */ /* 0x000fc600000000ff */
[----:B------:R-:W-:-:S07]  /*1a50*/  @!P1 IADD3 R11, PT, PT, R11, 0x40, RZ ;  /* 0x000000400b0b9810 */ /* 0x000fce0007ffe0ff */
.L_x_95:
[----:B------:R-:W-:Y:S01]  /*1a60*/  LEA R15, R12, 0xc0800000, 0x17 ;  /* 0xc08000000c0f7811 */ /* 0x000fe200078eb8ff */
[----:B------:R-:W-:Y:S04]  /*1a70*/  BSSY.RECONVERGENT B2, `(.L_x_100) ;  /* 0x0000036000027945 */ /* 0x000fe80003800200 */
[----:B------:R-:W-:Y:S02]  /*1a80*/  IMAD.IADD R15, R14, 0x1, -R15 ;  /* 0x000000010e0f7824 */ /* 0x000fe400078e0a0f */
[----:B------:R-:W-:Y:S02]  /*1a90*/  VIADD R14, R18, 0xffffff81 ;  /* 0xffffff81120e7836 */ /* 0x000fe40000000000 */
[----:B------:R-:W0:Y:S01]  /*1aa0*/  MUFU.RCP R16, R15 ;  /* 0x0000000f00107308 */ /* 0x000e220000001000 */
[----:B------:R-:W-:Y:S01]  /*1ab0*/  FADD.FTZ R17, -R15, -RZ ;  /* 0x800000ff0f117221 */ /* 0x000fe20000010100 */
[C---:B------:R-:W-:Y:S01]  /*1ac0*/  IMAD R4, R14.reuse, -0x800000, R13 ;  /* 0xff8000000e047824 */ /* 0x040fe200078e020d */
[----:B------:R-:W-:-:S04]  /*1ad0*/  IADD3 R14, PT, PT, R14, 0x7f, -R12 ;  /* 0x0000007f0e0e7810 */ /* 0x000fc80007ffe80c */
[----:B------:R-:W-:Y:S01]  /*1ae0*/  IADD3 R11, PT, PT, R14, R11, RZ ;  /* 0x0000000b0e0b7210 */ /* 0x000fe20007ffe0ff */
        /* <DEDUP_REMOVED lines=20> */
[CCC-:B------:R-:W-:Y:S01]  /*1c30*/  FFMA.RZ R11, R18.reuse, R16.reuse, R19.reuse ;  /* 0x00000010120b7223 */ /* 0x1c0fe2000000c013 */
[C---:B------:R-:W-:Y:S01]  /*1c40*/  IADD3 R14, PT, PT, R15.reuse, 0x20, RZ ;  /* 0x000000200f0e7810 */ /* 0x040fe20007ffe0ff */
[CCC-:B------:R-:W-:Y:S01]  /*1c50*/  FFMA.RM R12, R18.reuse, R16.reuse, R19.reuse ;  /* 0x00000010120c7223 */ /* 0x1c0fe20000004013 */
[----:B------:R-:W-:Y:S02]  /*1c60*/  ISETP.NE.AND P2, PT, R15, RZ, PT ;  /* 0x000000ff0f00720c */ /* 0x000fe40003f45270 */
[----:B------:R-:W-:Y:S01]  /*1c70*/  LOP3.LUT R13, R11, 0x7fffff, RZ, 0xc0, !PT ;  /* 0x007fffff0b0d7812 */ /* 0x000fe200078ec0ff */
[----:B------:R-:W-:Y:S01]  /*1c80*/  FFMA.RP R11, R18, R16, R19 ;  /* 0x00000010120b7223 */ /* 0x000fe20000008013 */
[----:B------:R-:W-:Y:S01]  /*1c90*/  ISETP.NE.AND P1, PT, R15, RZ, PT ;  /* 0x000000ff0f00720c */ /* 0x000fe20003f25270 */
[----:B------:R-:W-:Y:S01]  /*1ca0*/  IMAD.MOV R15, RZ, RZ, -R15 ;  /* 0x000000ffff0f7224 */ /* 0x000fe200078e0a0f */
[----:B------:R-:W-:Y:S02]  /*1cb0*/  LOP3.LUT R13, R13, 0x800000, RZ, 0xfc, !PT ;  /* 0x008000000d0d7812 */ /* 0x000fe400078efcff */
[----:B------:R-:W-:-:S02]  /*1cc0*/  FSETP.NEU.FTZ.AND P0, PT, R11, R12, PT ;  /* 0x0000000c0b00720b */ /* 0x000fc40003f1d000 */
[----:B------:R-:W-:Y:S02]  /*1cd0*/  SHF.L.U32 R14, R13, R14, RZ ;  /* 0x0000000e0d0e7219 */ /* 0x000fe400000006ff */
[----:B------:R-:W-:Y:S02]  /*1ce0*/  SEL R12, R15, RZ, P2 ;  /* 0x000000ff0f0c7207 */ /* 0x000fe40001000000 */
[----:B------:R-:W-:Y:S02]  /*1cf0*/  ISETP.NE.AND P1, PT, R14, RZ, P1 ;  /* 0x000000ff0e00720c */ /* 0x000fe40000f25270 */
[----:B------:R-:W-:Y:S02]  /*1d00*/  SHF.R.U32.HI R12, RZ, R12, R13 ;  /* 0x0000000cff0c7219 */ /* 0x000fe4000001160d */
[----:B------:R-:W-:Y:S02]  /*1d10*/  PLOP3.LUT P0, PT, P0, P1, PT, 0xf8, 0x8f ;  /* 0x00000000008f781c */ /* 0x000fe40000703f70 */
[----:B------:R-:W-:-:S02]  /*1d20*/  SHF.R.U32.HI R14, RZ, 0x1, R12 ;  /* 0x00000001ff0e7819 */ /* 0x000fc4000001160c */
[----:B------:R-:W-:-:S04]  /*1d30*/  SEL R11, RZ, 0x1, !P0 ;  /* 0x00000001ff0b7807 */ /* 0x000fc80004000000 */
[----:B------:R-:W-:-:S04]  /*1d40*/  LOP3.LUT R11, R11, 0x1, R14, 0xf8, !PT ;  /* 0x000000010b0b7812 */ /* 0x000fc800078ef80e */
[----:B------:R-:W-:-:S05]  /*1d50*/  LOP3.LUT R11, R11, R12, RZ, 0xc0, !PT ;  /* 0x0000000c0b0b7212 */ /* 0x000fca00078ec0ff */
[----:B------:R-:W-:-:S05]  /*1d60*/  IMAD.IADD R11, R14, 0x1, R11 ;  /* 0x000000010e0b7824 */ /* 0x000fca00078e020b */
[----:B------:R-:W-:Y:S01]  /*1d70*/  LOP3.LUT R4, R11, R4, RZ, 0xfc, !PT ;  /* 0x000000040b047212 */ /* 0x000fe200078efcff */
[----:B------:R-:W-:Y:S06]  /*1d80*/  BRA `(.L_x_103) ;  /* 0x0000000000107947 */ /* 0x000fec0003800000 */
.L_x_102:
[----:B------:R-:W-:-:S04]  /*1d90*/  LOP3.LUT R4, R4, 0x80000000, RZ, 0xc0, !PT ;  /* 0x8000000004047812 */ /* 0x000fc800078ec0ff */
[----:B------:R-:W-:Y:S01]  /*1da0*/  LOP3.LUT R4, R4, 0x7f800000, RZ, 0xfc, !PT ;  /* 0x7f80000004047812 */ /* 0x000fe200078efcff */
[----:B------:R-:W-:Y:S06]  /*1db0*/  BRA `(.L_x_103) ;  /* 0x0000000000047947 */ /* 0x000fec0003800000 */
.L_x_101:
[----:B------:R-:W-:-:S07]  /*1dc0*/  LEA R4, R11, R4, 0x17 ;  /* 0x000000040b047211 */ /* 0x000fce00078eb8ff */
.L_x_103:
[----:B------:R-:W-:Y:S05]  /*1dd0*/  BSYNC.RECONVERGENT B2 ;  /* 0x0000000000027941 */ /* 0x000fea0003800200 */
.L_x_100:
[----:B------:R-:W-:Y:S05]  /*1de0*/  BRA `(.L_x_104) ;  /* 0x0000000000207947 */ /* 0x000fea0003800000 */
.L_x_99:
[----:B------:R-:W-:-:S04]  /*1df0*/  LOP3.LUT R4, R14, 0x80000000, R13, 0x48, !PT ;  /* 0x800000000e047812 */ /* 0x000fc800078e480d */
[----:B------:R-:W-:Y:S01]  /*1e00*/  LOP3.LUT R4, R4, 0x7f800000, RZ, 0xfc, !PT ;  /* 0x7f80000004047812 */ /* 0x000fe200078efcff */
[----:B------:R-:W-:Y:S06]  /*1e10*/  BRA `(.L_x_104) ;  /* 0x0000000000147947 */ /* 0x000fec0003800000 */
.L_x_98:
[----:B------:R-:W-:Y:S01]  /*1e20*/  LOP3.LUT R4, R14, 0x80000000, R13, 0x48, !PT ;  /* 0x800000000e047812 */ /* 0x000fe200078e480d */
[----:B------:R-:W-:Y:S06]  /*1e30*/  BRA `(.L_x_104) ;  /* 0x00000000000c7947 */ /* 0x000fec0003800000 */
.L_x_97:
[----:B------:R-:W0:Y:S01]  /*1e40*/  MUFU.RSQ R4, -QNAN ;  /* 0xffc0000000047908 */ /* 0x000e220000001400 */
[----:B------:R-:W-:Y:S05]  /*1e50*/  BRA `(.L_x_104) ;  /* 0x0000000000047947 */ /* 0x000fea0003800000 */
.L_x_96:
[----:B------:R-:W-:-:S07]  /*1e60*/  FADD.FTZ R4, R4, R5 ;  /* 0x0000000504047221 */ /* 0x000fce0000010000 */
.L_x_104:
[----:B------:R-:W-:Y:S05]  /*1e70*/  BSYNC.RECONVERGENT B1 ;  /* 0x0000000000017941 */ /* 0x000fea0003800200 */
.L_x_94:
[----:B------:R-:W-:-:S04]  /*1e80*/  IMAD.MOV.U32 R11, RZ, RZ, 0x0 ;  /* 0x00000000ff0b7424 */ /* 0x000fc800078e00ff */
[----:B0-----:R-:W-:Y:S05]  /*1e90*/  RET.REL.NODEC R10 `(_Z29softmax_forward_kernel5_scalePfS_fiii) ;  /* 0xffffffe00a587950 */ /* 0x001fea0003c3ffff */
.L_x_105:
        /* <DEDUP_REMOVED lines=14> */
.L_x_154:


//--------------------- .text._Z12scale_kernelPffiii --------------------------
	.section	.text._Z12scale_kernelPffiii,"ax",@progbits
	.align	128
        .global         _Z12scale_kernelPffiii
        .type           _Z12scale_kernelPffiii,@function
        .size           _Z12scale_kernelPffiii,(.L_x_161 - _Z12scale_kernelPffiii)
        .other          _Z12scale_kernelPffiii,@"STO_CUDA_ENTRY STV_DEFAULT"
_Z12scale_kernelPffiii:
.text._Z12scale_kernelPffiii:
[----:B------:R-:W-:Y:S01]  /*0000*/  LDC R1, c[0x0][0x37c] ;  /* 0x0000df00ff017b82 */ /* 0x000fe20000000800 */
[----:B------:R-:W0:Y:S07]  /*0010*/  S2R R6, SR_TID.X ;  /* 0x0000000000067919 */ /* 0x000e2e0000002100 */
[----:B------:R-:W1:Y:S01]  /*0020*/  LDC.64 R2, c[0x0][0x390] ;  /* 0x0000e400ff027b82 */ /* 0x000e620000000a00 */
[----:B------:R-:W1:Y:S07]  /*0030*/  LDCU UR5, c[0x0][0x38c] ;  /* 0x00007180ff0577ac */ /* 0x000e6e0008000800 */
[----:B------:R-:W0:Y:S08]  /*0040*/  S2UR UR4, SR_CTAID.X ;  /* 0x00000000000479c3 */ /* 0x000e300000002500 */
[----:B------:R-:W0:Y:S01]  /*0050*/  LDC R5, c[0x0][0x360] ;  /* 0x0000d800ff057b82 */ /* 0x000e220000000800 */
[----:B-1----:R-:W-:-:S04]  /*0060*/  IMAD R0, R2, UR5, RZ ;  /* 0x0000000502007c24 */ /* 0x002fc8000f8e02ff */
[-C--:B------:R-:W-:Y:S02]  /*0070*/  IMAD R4, R0, R3.reuse, RZ ;  /* 0x0000000300047224 */ /* 0x080fe400078e02ff */
[----:B0-----:R-:W-:Y:S02]  /*0080*/  IMAD R0, R5, UR4, R6 ;  /* 0x0000000405007c24 */ /* 0x001fe4000f8e0206 */
[----:B------:R-:W-:-:S05]  /*0090*/  IMAD R5, R4, R3, RZ ;  /* 0x0000000304057224 */ /* 0x000fca00078e02ff */
[----:B------:R-:W-:-:S13]  /*00a0*/  ISETP.GE.AND P0, PT, R0, R5, PT ;  /* 0x000000050000720c */ /* 0x000fda0003f06270 */
[----:B------:R-:W-:Y:S05]  /*00b0*/  @P0 EXIT ;  /* 0x000000000000094d */ /* 0x000fea0003800000 */
[----:B------:R-:W-:Y:S01]  /*00c0*/  IMAD R5, R3, R3, RZ ;  /* 0x0000000303057224 */ /* 0x000fe200078e02ff */
[----:B------:R-:W-:Y:S01]  /*00d0*/  IABS R12, R0 ;  /* 0x00000000000c7213 */ /* 0x000fe20000000000 */
[----:B------:R-:W0:Y:S01]  /*00e0*/  LDCU.64 UR4, c[0x0][0x358] ;  /* 0x00006b00ff0477ac */ /* 0x000e220008000a00 */
[----:B------:R-:W-:Y:S01]  /*00f0*/  ISETP.GE.AND P2, PT, R0, RZ, PT ;  /* 0x000000ff0000720c */ /* 0x000fe20003f46270 */
[----:B------:R-:W-:Y:S01]  /*0100*/  IMAD R4, R5, R2, RZ ;  /* 0x0000000205047224 */ /* 0x000fe200078e02ff */
[----:B------:R-:W-:-:S04]  /*0110*/  IABS R2, R5 ;  /* 0x0000000500027213 */ /* 0x000fc80000000000 */
[-C--:B------:R-:W-:Y:S02]  /*0120*/  IABS R9, R4.reuse ;  /* 0x0000000400097213 */ /* 0x080fe40000000000 */
[----:B------:R-:W-:Y:S02]  /*0130*/  IABS R13, R4 ;  /* 0x00000004000d7213 */ /* 0x000fe40000000000 */
[----:B------:R-:W1:Y:S08]  /*0140*/  I2F.RP R8, R9 ;  /* 0x0000000900087306 */ /* 0x000e700000209400 */
[----:B-1----:R-:W1:Y:S02]  /*0150*/  MUFU.RCP R8, R8 ;  /* 0x0000000800087308 */ /* 0x002e640000001000 */
[----:B-1----:R-:W-:-:S02]  /*0160*/  VIADD R6, R8, 0xffffffe ;  /* 0x0ffffffe08067836 */ /* 0x002fc40000000000 */
[----:B------:R-:W-:-:S04]  /*0170*/  IMAD.MOV R8, RZ, RZ, -R13 ;  /* 0x000000ffff087224 */ /* 0x000fc800078e0a0d */
[----:B------:R1:W2:Y:S02]  /*0180*/  F2I.FTZ.U32.TRUNC.NTZ R7, R6 ;  /* 0x0000000600077305 */ /* 0x0002a4000021f000 */
[----:B-1----:R-:W-:Y:S02]  /*0190*/  HFMA2 R6, -RZ, RZ, 0, 0 ;  /* 0x00000000ff067431 */ /* 0x002fe400000001ff */
[----:B--2---:R-:W-:-:S04]  /*01a0*/  IMAD.MOV R10, RZ, RZ, -R7 ;  /* 0x000000ffff0a7224 */ /* 0x004fc800078e0a07 */
[----:B------:R-:W-:Y:S02]  /*01b0*/  IMAD R11, R10, R9, RZ ;  /* 0x000000090a0b7224 */ /* 0x000fe400078e02ff */
[----:B------:R-:W1:Y:S02]  /*01c0*/  I2F.RP R10, R2 ;  /* 0x00000002000a7306 */ /* 0x000e640000209400 */
[----:B------:R-:W-:-:S04]  /*01d0*/  IMAD.HI.U32 R7, R7, R11, R6 ;  /* 0x0000000b07077227 */ /* 0x000fc800078e0006 */
[----:B------:R-:W-:Y:S01]  /*01e0*/  IMAD.MOV.U32 R6, RZ, RZ, R12 ;  /* 0x000000ffff067224 */ /* 0x000fe200078e000c */
[----:B------:R-:W-:-:S03]  /*01f0*/  IABS R12, R5 ;  /* 0x00000005000c7213 */ /* 0x000fc60000000000 */
[----:B------:R-:W-:-:S04]  /*0200*/  IMAD.HI.U32 R7, R7, R6, RZ ;  /* 0x0000000607077227 */ /* 0x000fc800078e00ff */
[----:B------:R-:W-:Y:S01]  /*0210*/  IMAD R6, R7, R8, R6 ;  /* 0x0000000807067224 */ /* 0x000fe200078e0206 */
[----:B-1----:R-:W1:Y:S01]  /*0220*/  MUFU.RCP R10, R10 ;  /* 0x0000000a000a7308 */ /* 0x002e620000001000 */
[----:B------:R-:W-:-:S03]  /*0230*/  IABS R8, R3 ;  /* 0x0000000300087213 */ /* 0x000fc60000000000 */
[----:B------:R-:W-:-:S13]  /*0240*/  ISETP.GT.U32.AND P0, PT, R9, R6, PT ;  /* 0x000000060900720c */ /* 0x000fda0003f04070 */
[----:B------:R-:W-:Y:S01]  /*0250*/  @!P0 IADD3 R6, PT, PT, R6, -R9, RZ ;  /* 0x8000000906068210 */ /* 0x000fe20007ffe0ff */
[----:B-1----:R-:W-:Y:S01]  /*0260*/  VIADD R7, R10, 0xffffffe ;  /* 0x0ffffffe0a077836 */ /* 0x002fe20000000000 */
[----:B------:R-:W-:Y:S02]  /*0270*/  ISETP.NE.AND P0, PT, R4, RZ, PT ;  /* 0x000000ff0400720c */ /* 0x000fe40003f05270 */
[----:B------:R-:W-:-:S03]  /*0280*/  ISETP.GT.U32.AND P1, PT, R9, R6, PT ;  /* 0x000000060900720c */ /* 0x000fc60003f24070 */
[----:B------:R-:W1:Y:S10]  /*0290*/  F2I.FTZ.U32.TRUNC.NTZ R7, R7 ;  /* 0x0000000700077305 */ /* 0x000e74000021f000 */
[----:B------:R-:W-:-:S04]  /*02a0*/  @!P1 IADD3 R6, PT, PT, R6, -R9, RZ ;  /* 0x8000000906069210 */ /* 0x000fc80007ffe0ff */
[----:B------:R-:W-:Y:S01]  /*02b0*/  MOV R9, R6 ;  /* 0x0000000600097202 */ /* 0x000fe20000000f00 */
[----:B------:R-:W-:Y:S02]  /*02c0*/  HFMA2 R6, -RZ, RZ, 0, 0 ;  /* 0x00000000ff067431 */ /* 0x000fe400000001ff */
[----:B-1----:R-:W-:Y:S02]  /*02d0*/  IMAD.MOV R11, RZ, RZ, -R7 ;  /* 0x000000ffff0b7224 */ /* 0x002fe400078e0a07 */
[----:B------:R-:W-:Y:S01]  /*02e0*/  @!P2 IMAD.MOV R9, RZ, RZ, -R9 ;  /* 0x000000ffff09a224 */ /* 0x000fe200078e0a09 */
[----:B------:R-:W-:Y:S01]  /*02f0*/  @!P0 LOP3.LUT R9, RZ, R4, RZ, 0x33, !PT ;  /* 0x00000004ff098212 */ /* 0x000fe200078e33ff */
[----:B------:R-:W-:Y:S01]  /*0300*/  IMAD R11, R11, R2, RZ ;  /* 0x000000020b0b7224 */ /* 0x000fe200078e02ff */
[----:B------:R-:W1:Y:S02]  /*0310*/  I2F.RP R4, R8 ;  /* 0x0000000800047306 */ /* 0x000e640000209400 */
[----:B------:R-:W-:Y:S01]  /*0320*/  IABS R10, R9 ;  /* 0x00000009000a7213 */ /* 0x000fe20000000000 */
[----:B------:R-:W-:Y:S01]  /*0330*/  IMAD.HI.U32 R6, R7, R11, R6 ;  /* 0x0000000b07067227 */ /* 0x000fe200078e0006 */
[----:B------:R-:W-:-:S02]  /*0340*/  ISETP.GE.AND P2, PT, R9, RZ, PT ;  /* 0x000000ff0900720c */ /* 0x000fc40003f46270 */
[----:B------:R-:W-:Y:S01]  /*0350*/  MOV R11, R10 ;  /* 0x0000000a000b7202 */ /* 0x000fe20000000f00 */
[----:B------:R-:W-:-:S04]  /*0360*/  IMAD.MOV R7, RZ, RZ, -R12 ;  /* 0x000000ffff077224 */ /* 0x000fc800078e0a0c */
[----:B------:R-:W-:-:S04]  /*0370*/  IMAD.HI.U32 R6, R6, R11, RZ ;  /* 0x0000000b06067227 */ /* 0x000fc800078e00ff */
[----:B------:R-:W-:Y:S01]  /*0380*/  IMAD R11, R6, R7, R11 ;  /* 0x00000007060b7224 */ /* 0x000fe200078e020b */
[----:B-1----:R-:W1:Y:S04]  /*0390*/  MUFU.RCP R4, R4 ;  /* 0x0000000400047308 */ /* 0x002e680000001000 */
[----:B------:R-:W-:-:S13]  /*03a0*/  ISETP.GT.U32.AND P0, PT, R2, R11, PT ;  /* 0x0000000b0200720c */ /* 0x000fda0003f04070 */
[----:B------:R-:W-:Y:S01]  /*03b0*/  @!P0 IMAD.IADD R11, R11, 0x1, -R2 ;  /* 0x000000010b0b8824 */ /* 0x000fe200078e0a02 */
[----:B-1----:R-:W-:Y:S02]  /*03c0*/  IADD3 R6, PT, PT, R4, 0xffffffe, RZ ;  /* 0x0ffffffe04067810 */ /* 0x002fe40007ffe0ff */
[----:B------:R-:W-:Y:S02]  /*03d0*/  ISETP.NE.AND P0, PT, R5, RZ, PT ;  /* 0x000000ff0500720c */ /* 0x000fe40003f05270 */
[----:B------:R-:W-:Y:S01]  /*03e0*/  ISETP.GT.U32.AND P1, PT, R2, R11, PT ;  /* 0x0000000b0200720c */ /* 0x000fe20003f24070 */
[----:B------:R1:W2:Y:S02]  /*03f0*/  F2I.FTZ.U32.TRUNC.NTZ R7, R6 ;  /* 0x0000000600077305 */ /* 0x0002a4000021f000 */
[----:B-1----:R-:W-:-:S10]  /*0400*/  HFMA2 R6, -RZ, RZ, 0, 0 ;  /* 0x00000000ff067431 */ /* 0x002fd400000001ff */
[----:B------:R-:W-:Y:S01]  /*0410*/  @!P1 IMAD.IADD R11, R11, 0x1, -R2 ;  /* 0x000000010b0b9824 */ /* 0x000fe200078e0a02 */
[----:B--2---:R-:W-:-:S03]  /*0420*/  IADD3 R9, PT, PT, RZ, -R7, RZ ;  /* 0x80000007ff097210 */ /* 0x004fc60007ffe0ff */
[----:B------:R-:W-:Y:S01]  /*0430*/  @!P2 IMAD.MOV R11, RZ, RZ, -R11 ;  /* 0x000000ffff0ba224 */ /* 0x000fe200078e0a0b */
[----:B------:R-:W-:Y:S01]  /*0440*/  @!P0 LOP3.LUT R11, RZ, R5, RZ, 0x33, !PT ;  /* 0x00000005ff0b8212 */ /* 0x000fe200078e33ff */
[----:B------:R-:W-:-:S03]  /*0450*/  IMAD R5, R9, R8, RZ ;  /* 0x0000000809057224 */ /* 0x000fc600078e02ff */
[----:B------:R-:W-:Y:S01]  /*0460*/  IABS R2, R11 ;  /* 0x0000000b00027213 */ /* 0x000fe20000000000 */
[----:B------:R-:W-:-:S04]  /*0470*/  IMAD.HI.U32 R6, R7, R5, R6 ;  /* 0x0000000507067227 */ /* 0x000fc800078e0006 */
[----:B------:R-:W-:-:S04]  /*0480*/  IMAD.MOV.U32 R5, RZ, RZ, R2 ;  /* 0x000000ffff057224 */ /* 0x000fc800078e0002 */
[----:B------:R-:W-:-:S05]  /*0490*/  IMAD.HI.U32 R6, R6, R5, RZ ;  /* 0x0000000506067227 */ /* 0x000fca00078e00ff */
[----:B------:R-:W-:-:S05]  /*04a0*/  IADD3 R2, PT, PT, -R6, RZ, RZ ;  /* 0x000000ff06027210 */ /* 0x000fca0007ffe1ff */
[----:B------:R-:W-:Y:S01]  /*04b0*/  IMAD R5, R8, R2, R5 ;  /* 0x0000000208057224 */ /* 0x000fe200078e0205 */
[----:B------:R-:W-:-:S04]  /*04c0*/  LOP3.LUT R2, R11, R3, RZ, 0x3c, !PT ;  /* 0x000000030b027212 */ /* 0x000fc800078e3cff */
[----:B------:R-:W-:Y:S02]  /*04d0*/  ISETP.GT.U32.AND P2, PT, R8, R5, PT ;  /* 0x000000050800720c */ /* 0x000fe40003f44070 */
[----:B------:R-:W-:-:S11]  /*04e0*/  ISETP.GE.AND P1, PT, R2, RZ, PT ;  /* 0x000000ff0200720c */ /* 0x000fd60003f26270 */
[----:B------:R-:W-:Y:S01]  /*04f0*/  @!P2 IMAD.IADD R5, R5, 0x1, -R8 ;  /* 0x000000010505a824 */ /* 0x000fe200078e0a08 */
[----:B------:R-:W-:Y:S02]  /*0500*/  @!P2 IADD3 R6, PT, PT, R6, 0x1, RZ ;  /* 0x000000010606a810 */ /* 0x000fe40007ffe0ff */
[----:B------:R-:W-:Y:S02]  /*0510*/  ISETP.NE.AND P2, PT, R3, RZ, PT ;  /* 0x000000ff0300720c */ /* 0x000fe40003f45270 */
[----:B------:R-:W-:-:S13]  /*0520*/  ISETP.GE.U32.AND P0, PT, R5, R8, PT ;  /* 0x000000080500720c */ /* 0x000fda0003f06070 */
[----:B------:R-:W-:-:S05]  /*0530*/  @P0 VIADD R6, R6, 0x1 ;  /* 0x0000000106060836 */ /* 0x000fca0000000000 */
[----:B------:R-:W-:Y:S02]  /*0540*/  @!P1 IADD3 R6, PT, PT, -R6, RZ, RZ ;  /* 0x000000ff06069210 */ /* 0x000fe40007ffe1ff */
[----:B------:R-:W-:-:S05]  /*0550*/  @!P2 LOP3.LUT R6, RZ, R3, RZ, 0x33, !PT ;  /* 0x00000003ff06a212 */ /* 0x000fca00078e33ff */
[----:B------:R-:W-:-:S04]  /*0560*/  IMAD.MOV R2, RZ, RZ, -R6 ;  /* 0x000000ffff027224 */ /* 0x000fc800078e0a06 */
[----:B------:R-:W-:-:S05]  /*0570*/  IMAD R3, R3, R2, R11 ;  /* 0x0000000203037224 */ /* 0x000fca00078e020b */
[----:B------:R-:W-:-:S13]  /*0580*/  ISETP.GT.AND P0, PT, R3, R6, PT ;  /* 0x000000060300720c */ /* 0x000fda0003f04270 */
[----:B------:R-:W1:Y:S01]  /*0590*/  @P0 LDC.64 R2, c[0x0][0x380] ;  /* 0x0000e000ff020b82 */ /* 0x000e620000000a00 */
[----:B------:R-:W-:Y:S01]  /*05a0*/  @P0 MOV R5, 0xff800000 ;  /* 0xff80000000050802 */ /* 0x000fe20000000f00 */
[----:B-1----:R-:W-:-:S05]  /*05b0*/  @P0 IMAD.WIDE R2, R0, 0x4, R2 ;  /* 0x0000000400020825 */ /* 0x002fca00078e0202 */
[----:B0-----:R0:W-:Y:S01]  /*05c0*/  @P0 STG.E desc[UR4][R2.64], R5 ;  /* 0x0000000502000986 */ /* 0x0011e2000c101904 */
[----:B------:R-:W-:Y:S05]  /*05d0*/  @P0 EXIT ;  /* 0x000000000000094d */ /* 0x000fea0003800000 */
[----:B0-----:R-:W0:Y:S01]  /*05e0*/  LDC.64 R2, c[0x0][0x380] ;  /* 0x0000e000ff027b82 */ /* 0x001e220000000a00 */
[----:B------:R-:W1:Y:S01]  /*05f0*/  LDCU UR6, c[0x0][0x388] ;  /* 0x00007100ff0677ac */ /* 0x000e620008000800 */
[----:B0-----:R-:W-:-:S05]  /*0600*/  IMAD.WIDE R2, R0, 0x4, R2 ;  /* 0x0000000400027825 */ /* 0x001fca00078e0202 */
[----:B------:R-:W1:Y:S02]  /*0610*/  LDG.E R5, desc[UR4][R2.64] ;  /* 0x0000000402057981 */ /* 0x000e64000c1e1900 */
[----:B-1----:R-:W-:-:S05]  /*0620*/  FMUL R5, R5, UR6 ;  /* 0x0000000605057c20 */ /* 0x002fca0008400000 */
[----:B------:R-:W-:Y:S01]  /*0630*/  STG.E desc[UR4][R2.64], R5 ;  /* 0x0000000502007986 */ /* 0x000fe2000c101904 */
[----:B------:R-:W-:Y:S05]  /*0640*/  EXIT ;  /* 0x000000000000794d */ /* 0x000fea0003800000 */
.L_x_106:
        /* <DEDUP_REMOVED lines=11> */
.L_x_161:


//--------------------- .text._Z16unpermute_kernelPfS_iiii --------------------------
	.section	.text._Z16unpermute_kernelPfS_iiii,"ax",@progbits
	.align	128
        .global         _Z16unpermute_kernelPfS_iiii
        .type           _Z16unpermute_kernelPfS_iiii,@function
        .size           _Z16unpermute_kernelPfS_iiii,(.L_x_162 - _Z16unpermute_kernelPfS_iiii)
        .other          _Z16unpermute_kernelPfS_iiii,@"STO_CUDA_ENTRY STV_DEFAULT"
_Z16unpermute_kernelPfS_iiii:
.text._Z16unpermute_kernelPfS_iiii:
[----:B------:R-:W-:Y:S01]  /*0000*/  LDC R1, c[0x0][0x37c] ;  /* 0x0000df00ff017b82 */ /* 0x000fe20000000800 */
[----:B------:R-:W0:Y:S07]  /*0010*/  S2R R9, SR_TID.X ;  /* 0x0000000000097919 */ /* 0x000e2e0000002100 */
[----:B------:R-:W1:Y:S08]  /*0020*/  LDC.64 R2, c[0x0][0x390] ;  /* 0x0000e400ff027b82 */ /* 0x000e700000000a00 */
[----:B------:R-:W2:Y:S08]  /*0030*/  LDC.64 R4, c[0x0][0x398] ;  /* 0x0000e600ff047b82 */ /* 0x000eb00000000a00 */
[----:B------:R-:W0:Y:S08]  /*0040*/  S2UR UR4, SR_CTAID.X ;  /* 0x00000000000479c3 */ /* 0x000e300000002500 */
[----:B------:R-:W0:Y:S01]  /*0050*/  LDC R6, c[0x0][0x360] ;  /* 0x0000d800ff067b82 */ /* 0x000e220000000800 */
[----:B-1----:R-:W-:-:S04]  /*0060*/  IMAD R7, R3, R2, RZ ;  /* 0x0000000203077224 */ /* 0x002fc800078e02ff */
[----:B--2---:R-:W-:-:S04]  /*0070*/  IMAD R0, R7, R4, RZ ;  /* 0x0000000407007224 */ /* 0x004fc800078e02ff */
[----:B------:R-:W-:Y:S02]  /*0080*/  IMAD R7, R0, R5, RZ ;  /* 0x0000000500077224 */ /* 0x000fe400078e02ff */
[----:B0-----:R-:W-:-:S05]  /*0090*/  IMAD R2, R6, UR4, R9 ;  /* 0x0000000406027c24 */ /* 0x001fca000f8e0209 */
[----:B------:R-:W-:-:S13]  /*00a0*/  ISETP.GE.AND P0, PT, R2, R7, PT ;  /* 0x000000070200720c */ /* 0x000fda0003f06270 */
[----:B------:R-:W-:Y:S05]  /*00b0*/  @P0 EXIT ;  /* 0x000000000000094d */ /* 0x000fea0003800000 */
[----:B------:R-:W0:Y:S01]  /*00c0*/  LDC.64 R10, c[0x0][0x380] ;  /* 0x0000e000ff0a7b82 */ /* 0x000e220000000a00 */
[----:B------:R-:W1:Y:S01]  /*00d0*/  LDCU.64 UR4, c[0x0][0x358] ;  /* 0x00006b00ff0477ac */ /* 0x000e620008000a00 */
[----:B------:R-:W-:-:S04]  /*00e0*/  IMAD R0, R3, R4, RZ ;  /* 0x0000000403007224 */ /* 0x000fc800078e02ff */
[----:B------:R-:W-:-:S05]  /*00f0*/  IMAD R7, R0, R5, RZ ;  /* 0x0000000500077224 */ /* 0x000fca00078e02ff */
[----:B------:R-:W-:-:S04]  /*0100*/  IABS R8, R7 ;  /* 0x0000000700087213 */ /* 0x000fc80000000000 */
[----:B------:R-:W2:Y:S01]  /*0110*/  I2F.RP R9, R8 ;  /* 0x0000000800097306 */ /* 0x000ea20000209400 */
[----:B0-----:R-:W-:-:S05]  /*0120*/  IMAD.WIDE R10, R2, 0x4, R10 ;  /* 0x00000004020a7825 */ /* 0x001fca00078e020a */
[----:B-1----:R0:W3:Y:S02]  /*0130*/  LDG.E R0, desc[UR4][R10.64] ;  /* 0x000000040a007981 */ /* 0x0020e4000c1e1900 */
[----:B--2---:R-:W1:Y:S01]  /*0140*/  MUFU.RCP R9, R9 ;  /* 0x0000000900097308 */ /* 0x004e620000001000 */
[----:B------:R-:W-:Y:S01]  /*0150*/  IABS R14, R7 ;  /* 0x00000007000e7213 */ /* 0x000fe20000000000 */
[----:B------:R-:W-:Y:S01]  /*0160*/  IMAD R6, R3, R5, RZ ;  /* 0x0000000503067224 */ /* 0x000fe200078e02ff */
[----:B0-----:R-:W-:-:S03]  /*0170*/  IABS R10, R2 ;  /* 0x00000002000a7213 */ /* 0x001fc60000000000 */
[----:B------:R-:W-:Y:S02]  /*0180*/  IMAD.MOV R11, RZ, RZ, -R14 ;  /* 0x000000ffff0b7224 */ /* 0x000fe400078e0a0e */
[----:B-1----:R-:W-:Y:S01]  /*0190*/  VIADD R12, R9, 0xffffffe ;  /* 0x0ffffffe090c7836 */ /* 0x002fe20000000000 */
[----:B------:R-:W-:-:S03]  /*01a0*/  IABS R9, R6 ;  /* 0x0000000600097213 */ /* 0x000fc60000000000 */
[----:B------:R0:W1:Y:S02]  /*01b0*/  F2I.FTZ.U32.TRUNC.NTZ R13, R12 ;  /* 0x0000000c000d7305 */ /* 0x000064000021f000 */
[----:B0-----:R-:W-:Y:S02]  /*01c0*/  HFMA2 R12, -RZ, RZ, 0, 0 ;  /* 0x00000000ff0c7431 */ /* 0x001fe400000001ff */
[----:B-1----:R-:W-:-:S04]  /*01d0*/  IMAD.MOV R15, RZ, RZ, -R13 ;  /* 0x000000ffff0f7224 */ /* 0x002fc800078e0a0d */
[----:B------:R-:W-:-:S04]  /*01e0*/  IMAD R15, R15, R8, RZ ;  /* 0x000000080f0f7224 */ /* 0x000fc800078e02ff */
[----:B------:R-:W-:Y:S02]  /*01f0*/  IMAD.HI.U32 R13, R13, R15, R12 ;  /* 0x0000000f0d0d7227 */ /* 0x000fe400078e000c */
[----:B------:R-:W0:Y:S04]  /*0200*/  I2F.RP R12, R9 ;  /* 0x00000009000c7306 */ /* 0x000e280000209400 */
[----:B------:R-:W-:-:S04]  /*0210*/  IMAD.HI.U32 R13, R13, R10, RZ ;  /* 0x0000000a0d0d7227 */ /* 0x000fc800078e00ff */
[----:B------:R-:W-:-:S05]  /*0220*/  IMAD R11, R13, R11, R10 ;  /* 0x0000000b0d0b7224 */ /* 0x000fca00078e020a */
[----:B------:R-:W-:Y:S01]  /*0230*/  ISETP.GT.U32.AND P2, PT, R8, R11, PT ;  /* 0x0000000b0800720c */ /* 0x000fe20003f44070 */
[----:B0-----:R-:W0:-:S12]  /*0240*/  MUFU.RCP R12, R12 ;  /* 0x0000000c000c7308 */ /* 0x001e180000001000 */
[-C--:B------:R-:W-:Y:S02]  /*0250*/  @!P2 IADD3 R11, PT, PT, R11, -R8.reuse, RZ ;  /* 0x800000080b0ba210 */ /* 0x080fe40007ffe0ff */
[----:B------:R-:W-:Y:S02]  /*0260*/  @!P2 IADD3 R13, PT, PT, R13, 0x1, RZ ;  /* 0x000000010d0da810 */ /* 0x000fe40007ffe0ff */
[----:B------:R-:W-:Y:S02]  /*0270*/  ISETP.GE.U32.AND P0, PT, R11, R8, PT ;  /* 0x000000080b00720c */ /* 0x000fe40003f06070 */
[----:B------:R-:W-:Y:S01]  /*0280*/  LOP3.LUT R8, R2, R7, RZ, 0x3c, !PT ;  /* 0x0000000702087212 */ /* 0x000fe200078e3cff */
[----:B0-----:R-:W-:Y:S01]  /*0290*/  VIADD R10, R12, 0xffffffe ;  /* 0x0ffffffe0c0a7836 */ /* 0x001fe20000000000 */
[----:B------:R-:W-:Y:S02]  /*02a0*/  ISETP.NE.AND P2, PT, R7, RZ, PT ;  /* 0x000000ff0700720c */ /* 0x000fe40003f45270 */
[----:B------:R-:W-:Y:S01]  /*02b0*/  ISETP.GE.AND P1, PT, R8, RZ, PT ;  /* 0x000000ff0800720c */ /* 0x000fe20003f26270 */
[----:B------:R0:W1:Y:S06]  /*02c0*/  F2I.FTZ.U32.TRUNC.NTZ R11, R10 ;  /* 0x0000000a000b7305 */ /* 0x00006c000021f000 */
[----:B------:R-:W-:-:S02]  /*02d0*/  @P0 VIADD R13, R13, 0x1 ;  /* 0x000000010d0d0836 */ /* 0x000fc40000000000 */
[----:B0-----:R-:W-:-:S03]  /*02e0*/  HFMA2 R10, -RZ, RZ, 0, 0 ;  /* 0x00000000ff0a7431 */ /* 0x001fc600000001ff */
[----:B------:R-:W-:Y:S02]  /*02f0*/  MOV R8, R13 ;  /* 0x0000000d00087202 */ /* 0x000fe40000000f00 */
[----:B-1----:R-:W-:-:S03]  /*0300*/  IADD3 R14, PT, PT, RZ, -R11, RZ ;  /* 0x8000000bff0e7210 */ /* 0x002fc60007ffe0ff */
[----:B------:R-:W-:Y:S01]  /*0310*/  @!P1 IMAD.MOV R8, RZ, RZ, -R8 ;  /* 0x000000ffff089224 */ /* 0x000fe200078e0a08 */
[----:B------:R-:W-:Y:S01]  /*0320*/  @!P2 LOP3.LUT R8, RZ, R7, RZ, 0x33, !PT ;  /* 0x00000007ff08a212 */ /* 0x000fe200078e33ff */
[----:B------:R-:W-:-:S04]  /*0330*/  IMAD R13, R14, R9, RZ ;  /* 0x000000090e0d7224 */ /* 0x000fc800078e02ff */
[----:B------:R-:W-:Y:S02]  /*0340*/  IMAD.MOV R12, RZ, RZ, -R8 ;  /* 0x000000ffff0c7224 */ /* 0x000fe400078e0a08 */
[----:B------:R-:W-:Y:S01]  /*0350*/  IMAD.HI.U32 R10, R11, R13, R10 ;  /* 0x0000000d0b0a7227 */ /* 0x000fe200078e000a */
[----:B------:R-:W-:-:S03]  /*0360*/  IABS R13, R5 ;  /* 0x00000005000d7213 */ /* 0x000fc60000000000 */
[----:B------:R-:W-:Y:S01]  /*0370*/  IMAD R7, R7, R12, R2 ;  /* 0x0000000c07077224 */ /* 0x000fe200078e0202 */
[----:B------:R-:W-:-:S04]  /*0380*/  IABS R12, R6 ;  /* 0x00000006000c7213 */ /* 0x000fc80000000000 */
[----:B------:R-:W-:Y:S01]  /*0390*/  IABS R2, R7 ;  /* 0x0000000700027213 */ /* 0x000fe20000000000 */
[----:B------:R-:W-:-:S03]  /*03a0*/  IMAD.MOV R12, RZ, RZ, -R12 ;  /* 0x000000ffff0c7224 */ /* 0x000fc600078e0a0c */
[----:B------:R-:W-:Y:S01]  /*03b0*/  MOV R11, R2 ;  /* 0x00000002000b7202 */ /* 0x000fe20000000f00 */
[----:B------:R-:W-:-:S04]  /*03c0*/  IMAD.MOV.U32 R2, RZ, RZ, R13 ;  /* 0x000000ffff027224 */ /* 0x000fc800078e000d */
[----:B------:R-:W-:Y:S01]  /*03d0*/  IMAD.HI.U32 R10, R10, R11, RZ ;  /* 0x0000000b0a0a7227 */ /* 0x000fe200078e00ff */
[----:B------:R-:W0:Y:S03]  /*03e0*/  I2F.RP R13, R2 ;  /* 0x00000002000d7306 */ /* 0x000e260000209400 */
[----:B------:R-:W-:-:S05]  /*03f0*/  IMAD R12, R10, R12, R11 ;  /* 0x0000000c0a0c7224 */ /* 0x000fca00078e020b */
[----:B------:R-:W-:Y:S01]  /*0400*/  ISETP.GT.U32.AND P2, PT, R9, R12, PT ;  /* 0x0000000c0900720c */ /* 0x000fe20003f44070 */
[----:B0-----:R-:W0:-:S12]  /*0410*/  MUFU.RCP R13, R13 ;  /* 0x0000000d000d7308 */ /* 0x001e180000001000 */
[-C--:B------:R-:W-:Y:S02]  /*0420*/  @!P2 IADD3 R12, PT, PT, R12, -R9.reuse, RZ ;  /* 0x800000090c0ca210 */ /* 0x080fe40007ffe0ff */
[----:B------:R-:W-:Y:S02]  /*0430*/  @!P2 IADD3 R10, PT, PT, R10, 0x1, RZ ;  /* 0x000000010a0aa810 */ /* 0x000fe40007ffe0ff */
[----:B------:R-:W-:Y:S02]  /*0440*/  ISETP.GE.U32.AND P0, PT, R12, R9, PT ;  /* 0x000000090c00720c */ /* 0x000fe40003f06070 */
[----:B------:R-:W-:Y:S02]  /*0450*/  LOP3.LUT R9, R7, R6, RZ, 0x3c, !PT ;  /* 0x0000000607097212 */ /* 0x000fe400078e3cff */
[----:B------:R-:W-:Y:S02]  /*0460*/  ISETP.NE.AND P2, PT, R6, RZ, PT ;  /* 0x000000ff0600720c */ /* 0x000fe40003f45270 */
[----:B------:R-:W-:Y:S01]  /*0470*/  ISETP.GE.AND P1, PT, R9, RZ, PT ;  /* 0x000000ff0900720c */ /* 0x000fe20003f26270 */
[----:B0-----:R-:W-:-:S06]  /*0480*/  VIADD R11, R13, 0xffffffe ;  /* 0x0ffffffe0d0b7836 */ /* 0x001fcc0000000000 */
[----:B------:R-:W-:Y:S01]  /*0490*/  @P0 VIADD R10, R10, 0x1 ;  /* 0x000000010a0a0836 */ /* 0x000fe20000000000 */
[----:B------:R-:W0:Y:S04]  /*04a0*/  F2I.FTZ.U32.TRUNC.NTZ R11, R11 ;  /* 0x0000000b000b7305 */ /* 0x000e28000021f000 */
[----:B------:R-:W-:Y:S01]  /*04b0*/  MOV R12, R10 ;  /* 0x0000000a000c7202 */ /* 0x000fe20000000f00 */
[----:B------:R-:W-:-:S04]  /*04c0*/  HFMA2 R10, -RZ, RZ, 0, 0 ;  /* 0x00000000ff0a7431 */ /* 0x000fc800000001ff */
[----:B------:R-:W-:Y:S01]  /*04d0*/  @!P1 IMAD.MOV R12, RZ, RZ, -R12 ;  /* 0x000000ffff0c9224 */ /* 0x000fe200078e0a0c */
[----:B------:R-:W-:-:S05]  /*04e0*/  @!P2 LOP3.LUT R12, RZ, R6, RZ, 0x33, !PT ;  /* 0x00000006ff0ca212 */ /* 0x000fca00078e33ff */
[----:B------:R-:W-:Y:S01]  /*04f0*/  IMAD.MOV R9, RZ, RZ, -R12 ;  /* 0x000000ffff097224 */ /* 0x000fe200078e0a0c */
[----:B0-----:R-:W-:-:S03]  /*0500*/  IADD3 R13, PT, PT, RZ, -R11, RZ ;  /* 0x8000000bff0d7210 */ /* 0x001fc60007ffe0ff */
[----:B------:R-:W-:Y:S02]  /*0510*/  IMAD R14, R6, R9, R7 ;  /* 0x00000009060e7224 */ /* 0x000fe400078e0207 */
[----:B------:R-:W-:-:S03]  /*0520*/  IMAD R7, R13, R2, RZ ;  /* 0x000000020d077224 */ /* 0x000fc600078e02ff */
[----:B------:R-:W-:Y:S01]  /*0530*/  IABS R6, R14 ;  /* 0x0000000e00067213 */ /* 0x000fe20000000000 */
[----:B------:R-:W-:-:S04]  /*0540*/  IMAD.HI.U32 R10, R11, R7, R10 ;  /* 0x000000070b0a7227 */ /* 0x000fc800078e000a */
[----:B------:R-:W-:-:S04]  /*0550*/  IMAD.MOV.U32 R7, RZ, RZ, R6 ;  /* 0x000000ffff077224 */ /* 0x000fc800078e0006 */
[----:B------:R-:W-:-:S05]  /*0560*/  IMAD.HI.U32 R10, R10, R7, RZ ;  /* 0x000000070a0a7227 */ /* 0x000fca00078e00ff */
[----:B------:R-:W-:-:S05]  /*0570*/  IADD3 R6, PT, PT, -R10, RZ, RZ ;  /* 0x000000ff0a067210 */ /* 0x000fca0007ffe1ff */
[----:B------:R-:W-:-:S05]  /*0580*/  IMAD R7, R2, R6, R7 ;  /* 0x0000000602077224 */ /* 0x000fca00078e0207 */
[----:B------:R-:W-:-:S13]  /*0590*/  ISETP.GT.U32.AND P2, PT, R2, R7, PT ;  /* 0x000000070200720c */ /* 0x000fda0003f44070 */
[----:B------:R-:W-:Y:S01]  /*05a0*/  @!P2 IMAD.IADD R7, R7, 0x1, -R2 ;  /* 0x000000010707a824 */ /* 0x000fe200078e0a02 */
[----:B------:R-:W-:Y:S02]  /*05b0*/  @!P2 IADD3 R10, PT, PT, R10, 0x1, RZ ;  /* 0x000000010a0aa810 */ /* 0x000fe40007ffe0ff */
[----:B------:R-:W-:Y:S02]  /*05c0*/  ISETP.NE.AND P2, PT, R5, RZ, PT ;  /* 0x000000ff0500720c */ /* 0x000fe40003f45270 */
[----:B------:R-:W-:Y:S02]  /*05d0*/  ISETP.GE.U32.AND P0, PT, R7, R2, PT ;  /* 0x000000020700720c */ /* 0x000fe40003f06070 */
[----:B------:R-:W-:Y:S01]  /*05e0*/  LOP3.LUT R2, R14, R5, RZ, 0x3c, !PT ;  /* 0x000000050e027212 */ /* 0x000fe200078e3cff */
[----:B------:R-:W0:Y:S03]  /*05f0*/  LDC.64 R6, c[0x0][0x388] ;  /* 0x0000e200ff067b82 */ /* 0x000e260000000a00 */
[----:B------:R-:W-:-:S07]  /*0600*/  ISETP.GE.AND P1, PT, R2, RZ, PT ;  /* 0x000000ff0200720c */ /* 0x000fce0003f26270 */
[----:B------:R-:W-:-:S06]  /*0610*/  @P0 VIADD R10, R10, 0x1 ;  /* 0x000000010a0a0836 */ /* 0x000fcc0000000000 */
[----:B------:R-:W-:Y:S02]  /*0620*/  @!P1 IADD3 R10, PT, PT, -R10, RZ, RZ ;  /* 0x000000ff0a0a9210 */ /* 0x000fe40007ffe1ff */
[----:B------:R-:W-:-:S04]  /*0630*/  @!P2 LOP3.LUT R10, RZ, R5, RZ, 0x33, !PT ;  /* 0x00000005ff0aa212 */ /* 0x000fc800078e33ff */
[----:B------:R-:W-:Y:S01]  /*0640*/  IADD3 R2, PT, PT, -R10, RZ, RZ ;  /* 0x000000ff0a027210 */ /* 0x000fe20007ffe1ff */
[----:B------:R-:W-:-:S04]  /*0650*/  IMAD R3, R8, R3, R10 ;  /* 0x0000000308037224 */ /* 0x000fc800078e020a */
[----:B------:R-:W-:Y:S02]  /*0660*/  IMAD R3, R3, R4, R12 ;  /* 0x0000000403037224 */ /* 0x000fe400078e020c */
[----:B------:R-:W-:-:S04]  /*0670*/  IMAD R2, R5, R2, R14 ;  /* 0x0000000205027224 */ /* 0x000fc800078e020e */
[----:B------:R-:W-:-:S04]  /*0680*/  IMAD R3, R3, R5, R2 ;  /* 0x0000000503037224 */ /* 0x000fc800078e0202 */
[----:B0-----:R-:W-:-:S05]  /*0690*/  IMAD.WIDE R2, R3, 0x4, R6 ;  /* 0x0000000403027825 */ /* 0x001fca00078e0206 */
[----:B---3--:R-:W-:Y:S01]  /*06a0*/  STG.E desc[UR4][R2.64], R0 ;  /* 0x0000000002007986 */ /* 0x008fe2000c101904 */
[----:B------:R-:W-:Y:S05]  /*06b0*/  EXIT ;  /* 0x000000000000794d */ /* 0x000fea0003800000 */
.L_x_107:
        /* <DEDUP_REMOVED lines=12> */
.L_x_162:


//--------------------- .text._Z14permute_kernelPfS_S_PKfiiii --------------------------
	.section	.text._Z14permute_kernelPfS_S_PKfiiii,"ax",@progbits
	.align	128
        .global         _Z14permute_kernelPfS_S_PKfiiii
        .type           _Z14permute_kernelPfS_S_PKfiiii,@function
        .size           _Z14permute_kernelPfS_S_PKfiiii,(.L_x_163 - _Z14permute_kernelPfS_S_PKfiiii)
        .other          _Z14permute_kernelPfS_S_PKfiiii,@"STO_CUDA_ENTRY STV_DEFAULT"
_Z14permute_kernelPfS_S_PKfiiii:
.text._Z14permute_kernelPfS_S_PKfiiii:
        /* <DEDUP_REMOVED lines=12> */
[----:B------:R-:W-:Y:S01]  /*00c0*/  IMAD R4, R5, R2, RZ ;  /* 0x0000000205047224 */ /* 0x000fe200078e02ff */
[----:B------:R-:W-:Y:S01]  /*00d0*/  IABS R12, R0 ;  /* 0x00000000000c7213 */ /* 0x000fe20000000000 */
[----:B------:R-:W0:Y:S02]  /*00e0*/  LDCU.64 UR4, c[0x0][0x358] ;  /* 0x00006b00ff0477ac */ /* 0x000e240008000a00 */
[----:B------:R-:W-:-:S05]  /*00f0*/  IMAD R9, R4, R3, RZ ;  /* 0x0000000304097224 */ /* 0x000fca00078e02ff */
[-C--:B------:R-:W-:Y:S02]  /*0100*/  IABS R11, R9.reuse ;  /* 0x00000009000b7213 */ /* 0x080fe40000000000 */
[----:B------:R-:W-:Y:S02]  /*0110*/  IABS R14, R9 ;  /* 0x00000009000e7213 */ /* 0x000fe40000000000 */
[----:B------:R-:W1:Y:S08]  /*0120*/  I2F.RP R8, R11 ;  /* 0x0000000b00087306 */ /* 0x000e700000209400 */
[----:B-1----:R-:W1:Y:S02]  /*0130*/  MUFU.RCP R8, R8 ;  /* 0x0000000800087308 */ /* 0x002e640000001000 */
[----:B-1----:R-:W-:-:S02]  /*0140*/  IADD3 R6, PT, PT, R8, 0xffffffe, RZ ;  /* 0x0ffffffe08067810 */ /* 0x002fc40007ffe0ff */
[----:B------:R-:W-:-:S04]  /*0150*/  IADD3 R8, PT, PT, RZ, -R14, RZ ;  /* 0x8000000eff087210 */ /* 0x000fc80007ffe0ff */
[----:B------:R1:W2:Y:S02]  /*0160*/  F2I.FTZ.U32.TRUNC.NTZ R7, R6 ;  /* 0x0000000600077305 */ /* 0x0002a4000021f000 */
[----:B-1----:R-:W-:Y:S02]  /*0170*/  HFMA2 R6, -RZ, RZ, 0, 0 ;  /* 0x00000000ff067431 */ /* 0x002fe400000001ff */
[----:B--2---:R-:W-:-:S04]  /*0180*/  IMAD.MOV R4, RZ, RZ, -R7 ;  /* 0x000000ffff047224 */ /* 0x004fc800078e0a07 */
[----:B------:R-:W-:Y:S02]  /*0190*/  IMAD R13, R4, R11, RZ ;  /* 0x0000000b040d7224 */ /* 0x000fe400078e02ff */
[----:B------:R-:W-:Y:S02]  /*01a0*/  IMAD R4, R5, R3, RZ ;  /* 0x0000000305047224 */ /* 0x000fe400078e02ff */
[----:B------:R-:W-:-:S03]  /*01b0*/  IMAD.HI.U32 R10, R7, R13, R6 ;  /* 0x0000000d070a7227 */ /* 0x000fc600078e0006 */
[----:B------:R-:W-:Y:S01]  /*01c0*/  IABS R7, R4 ;  /* 0x0000000400077213 */ /* 0x000fe20000000000 */
[----:B------:R-:W-:-:S03]  /*01d0*/  IMAD.MOV.U32 R13, RZ, RZ, R12 ;  /* 0x000000ffff0d7224 */ /* 0x000fc600078e000c */
[----:B------:R-:W1:Y:S01]  /*01e0*/  I2F.RP R12, R7 ;  /* 0x00000007000c7306 */ /* 0x000e620000209400 */
[----:B------:R-:W-:-:S04]  /*01f0*/  IMAD.HI.U32 R6, R10, R13, RZ ;  /* 0x0000000d0a067227 */ /* 0x000fc800078e00ff */
[----:B------:R-:W-:-:S05]  /*0200*/  IMAD R8, R6, R8, R13 ;  /* 0x0000000806087224 */ /* 0x000fca00078e020d */
[----:B------:R-:W-:Y:S01]  /*0210*/  ISETP.GT.U32.AND P2, PT, R11, R8, PT ;  /* 0x000000080b00720c */ /* 0x000fe20003f44070 */
[----:B-1----:R-:W1:-:S12]  /*0220*/  MUFU.RCP R12, R12 ;  /* 0x0000000c000c7308 */ /* 0x002e580000001000 */
[----:B------:R-:W-:Y:S02]  /*0230*/  @!P2 IMAD.IADD R8, R8, 0x1, -R11 ;  /* 0x000000010808a824 */ /* 0x000fe400078e0a0b */
[----:B------:R-:W-:Y:S01]  /*0240*/  @!P2 VIADD R6, R6, 0x1 ;  /* 0x000000010606a836 */ /* 0x000fe20000000000 */
[----:B------:R-:W-:Y:S02]  /*0250*/  ISETP.NE.AND P2, PT, R9, RZ, PT ;  /* 0x000000ff0900720c */ /* 0x000fe40003f45270 */
[----:B------:R-:W-:Y:S02]  /*0260*/  ISETP.GE.U32.AND P0, PT, R8, R11, PT ;  /* 0x0000000b0800720c */ /* 0x000fe40003f06070 */
[----:B------:R-:W-:Y:S02]  /*0270*/  LOP3.LUT R8, R0, R9, RZ, 0x3c, !PT ;  /* 0x0000000900087212 */ /* 0x000fe400078e3cff */
[----:B-1----:R-:W-:Y:S02]  /*0280*/  IADD3 R10, PT, PT, R12, 0xffffffe, RZ ;  /* 0x0ffffffe0c0a7810 */ /* 0x002fe40007ffe0ff */
[----:B------:R-:W-:-:S02]  /*0290*/  ISETP.GE.AND P1, PT, R8, RZ, PT ;  /* 0x000000ff0800720c */ /* 0x000fc40003f26270 */
[----:B------:R1:W2:Y:S05]  /*02a0*/  F2I.FTZ.U32.TRUNC.NTZ R11, R10 ;  /* 0x0000000a000b7305 */ /* 0x0002aa000021f000 */
[----:B------:R-:W-:Y:S02]  /*02b0*/  @P0 IADD3 R6, PT, PT, R6, 0x1, RZ ;  /* 0x0000000106060810 */ /* 0x000fe40007ffe0ff */
[----:B-1----:R-:W-:-:S04]  /*02c0*/  MOV R10, RZ ;  /* 0x000000ff000a7202 */ /* 0x002fc80000000f00 */
[----:B------:R-:W-:Y:S01]  /*02d0*/  @!P1 IMAD.MOV R6, RZ, RZ, -R6 ;  /* 0x000000ffff069224 */ /* 0x000fe200078e0a06 */
[----:B------:R-:W-:Y:S02]  /*02e0*/  @!P2 LOP3.LUT R6, RZ, R9, RZ, 0x33, !PT ;  /* 0x00000009ff06a212 */ /* 0x000fe400078e33ff */
[----:B--2---:R-:W-:-:S03]  /*02f0*/  IADD3 R12, PT, PT, RZ, -R11, RZ ;  /* 0x8000000bff0c7210 */ /* 0x004fc60007ffe0ff */
[----:B------:R-:W-:Y:S02]  /*0300*/  IMAD.MOV R8, RZ, RZ, -R6 ;  /* 0x000000ffff087224 */ /* 0x000fe400078e0a06 */
[----:B------:R-:W-:Y:S01]  /*0310*/  IMAD R13, R12, R7, RZ ;  /* 0x000000070c0d7224 */ /* 0x000fe200078e02ff */
[----:B------:R-:W-:Y:S01]  /*0320*/  IABS R12, R4 ;  /* 0x00000004000c7213 */ /* 0x000fe20000000000 */
[----:B------:R-:W-:Y:S02]  /*0330*/  IMAD R9, R9, R8, R0 ;  /* 0x0000000809097224 */ /* 0x000fe400078e0200 */
[----:B------:R-:W-:Y:S01]  /*0340*/  IMAD.HI.U32 R10, R11, R13, R10 ;  /* 0x0000000d0b0a7227 */ /* 0x000fe200078e000a */
[----:B------:R-:W-:Y:S02]  /*0350*/  IABS R13, R3 ;  /* 0x00000003000d7213 */ /* 0x000fe40000000000 */
[----:B------:R-:W-:Y:S01]  /*0360*/  IABS R8, R9 ;  /* 0x0000000900087213 */ /* 0x000fe20000000000 */
[----:B------:R-:W-:-:S03]  /*0370*/  IMAD.MOV R12, RZ, RZ, -R12 ;  /* 0x000000ffff0c7224 */ /* 0x000fc600078e0a0c */
[----:B------:R-:W-:Y:S01]  /*0380*/  MOV R11, R8 ;  /* 0x00000008000b7202 */ /* 0x000fe20000000f00 */
[----:B------:R-:W-:-:S04]  /*0390*/  IMAD.MOV.U32 R8, RZ, RZ, R13 ;  /* 0x000000ffff087224 */ /* 0x000fc800078e000d */
[----:B------:R-:W-:Y:S01]  /*03a0*/  IMAD.HI.U32 R10, R10, R11, RZ ;  /* 0x0000000b0a0a7227 */ /* 0x000fe200078e00ff */
[----:B------:R-:W1:Y:S03]  /*03b0*/  I2F.RP R13, R8 ;  /* 0x00000008000d7306 */ /* 0x000e660000209400 */
[----:B------:R-:W-:-:S05]  /*03c0*/  IMAD R12, R10, R12, R11 ;  /* 0x0000000c0a0c7224 */ /* 0x000fca00078e020b */
[----:B------:R-:W-:Y:S01]  /*03d0*/  ISETP.GT.U32.AND P2, PT, R7, R12, PT ;  /* 0x0000000c0700720c */ /* 0x000fe20003f44070 */
[----:B-1----:R-:W1:-:S12]  /*03e0*/  MUFU.RCP R13, R13 ;  /* 0x0000000d000d7308 */ /* 0x002e580000001000 */
[-C--:B------:R-:W-:Y:S02]  /*03f0*/  @!P2 IADD3 R12, PT, PT, R12, -R7.reuse, RZ ;  /* 0x800000070c0ca210 */ /* 0x080fe40007ffe0ff */
[----:B------:R-:W-:Y:S02]  /*0400*/  @!P2 IADD3 R10, PT, PT, R10, 0x1, RZ ;  /* 0x000000010a0aa810 */ /* 0x000fe40007ffe0ff */
[----:B------:R-:W-:Y:S02]  /*0410*/  ISETP.GE.U32.AND P0, PT, R12, R7, PT ;  /* 0x000000070c00720c */ /* 0x000fe40003f06070 */
[----:B------:R-:W-:Y:S02]  /*0420*/  LOP3.LUT R7, R9, R4, RZ, 0x3c, !PT ;  /* 0x0000000409077212 */ /* 0x000fe400078e3cff */
[----:B------:R-:W-:Y:S02]  /*0430*/  ISETP.NE.AND P2, PT, R4, RZ, PT ;  /* 0x000000ff0400720c */ /* 0x000fe40003f45270 */
[----:B------:R-:W-:Y:S01]  /*0440*/  ISETP.GE.AND P1, PT, R7, RZ, PT ;  /* 0x000000ff0700720c */ /* 0x000fe20003f26270 */
[----:B-1----:R-:W-:-:S06]  /*0450*/  VIADD R11, R13, 0xffffffe ;  /* 0x0ffffffe0d0b7836 */ /* 0x002fcc0000000000 */
[----:B------:R-:W-:Y:S01]  /*0460*/  @P0 IADD3 R10, PT, PT, R10, 0x1, RZ ;  /* 0x000000010a0a0810 */ /* 0x000fe20007ffe0ff */
[----:B------:R-:W1:Y:S04]  /*0470*/  F2I.FTZ.U32.TRUNC.NTZ R11, R11 ;  /* 0x0000000b000b7305 */ /* 0x000e68000021f000 */
[----:B------:R-:W-:-:S05]  /*0480*/  IMAD.MOV.U32 R7, RZ, RZ, R10 ;  /* 0x000000ffff077224 */ /* 0x000fca00078e000a */
[----:B------:R-:W-:Y:S02]  /*0490*/  @!P1 IADD3 R7, PT, PT, -R7, RZ, RZ ;  /* 0x000000ff07079210 */ /* 0x000fe40007ffe1ff */
[----:B------:R-:W-:Y:S02]  /*04a0*/  @!P2 LOP3.LUT R7, RZ, R4, RZ, 0x33, !PT ;  /* 0x00000004ff07a212 */ /* 0x000fe400078e33ff */
[----:B-1----:R-:W-:-:S03]  /*04b0*/  IADD3 R13, PT, PT, RZ, -R11, RZ ;  /* 0x8000000bff0d7210 */ /* 0x002fc60007ffe0ff */
[----:B------:R-:W-:-:S04]  /*04c0*/  IMAD.MOV R10, RZ, RZ, -R7 ;  /* 0x000000ffff0a7224 */ /* 0x000fc800078e0a07 */
[----:B------:R-:W-:Y:S02]  /*04d0*/  IMAD R12, R4, R10, R9 ;  /* 0x0000000a040c7224 */ /* 0x000fe400078e0209 */
[----:B------:R-:W-:Y:S02]  /*04e0*/  HFMA2 R10, -RZ, RZ, 0, 0 ;  /* 0x00000000ff0a7431 */ /* 0x000fe400000001ff */
[----:B------:R-:W-:Y:S01]  /*04f0*/  IMAD R9, R13, R8, RZ ;  /* 0x000000080d097224 */ /* 0x000fe200078e02ff */
[----:B------:R-:W-:-:S03]  /*0500*/  IABS R4, R12 ;  /* 0x0000000c00047213 */ /* 0x000fc60000000000 */
[----:B------:R-:W-:Y:S01]  /*0510*/  IMAD.HI.U32 R10, R11, R9, R10 ;  /* 0x000000090b0a7227 */ /* 0x000fe200078e000a */
[----:B------:R-:W-:-:S05]  /*0520*/  MOV R9, R4 ;  /* 0x0000000400097202 */ /* 0x000fca0000000f00 */
[----:B------:R-:W-:-:S04]  /*0530*/  IMAD.HI.U32 R10, R10, R9, RZ ;  /* 0x000000090a0a7227 */ /* 0x000fc800078e00ff */
[----:B------:R-:W-:-:S04]  /*0540*/  IMAD.MOV R4, RZ, RZ, -R10 ;  /* 0x000000ffff047224 */ /* 0x000fc800078e0a0a */
[----:B------:R-:W-:Y:S01]  /*0550*/  IMAD R9, R8, R4, R9 ;  /* 0x0000000408097224 */ /* 0x000fe200078e0209 */
[----:B------:R-:W-:-:S04]  /*0560*/  LOP3.LUT R4, R12, R3, RZ, 0x3c, !PT ;  /* 0x000000030c047212 */ /* 0x000fc800078e3cff */
[----:B------:R-:W-:Y:S02]  /*0570*/  ISETP.GT.U32.AND P2, PT, R8, R9, PT ;  /* 0x000000090800720c */ /* 0x000fe40003f44070 */
[----:B------:R-:W-:-:S11]  /*0580*/  ISETP.GE.AND P1, PT, R4, RZ, PT ;  /* 0x000000ff0400720c */ /* 0x000fd60003f26270 */
[-C--:B------:R-:W-:Y:S02]  /*0590*/  @!P2 IADD3 R9, PT, PT, R9, -R8.reuse, RZ ;  /* 0x800000080909a210 */ /* 0x080fe40007ffe0ff */
[----:B------:R-:W-:Y:S02]  /*05a0*/  @!P2 IADD3 R10, PT, PT, R10, 0x1, RZ ;  /* 0x000000010a0aa810 */ /* 0x000fe40007ffe0ff */
[----:B------:R-:W-:Y:S02]  /*05b0*/  ISETP.GE.U32.AND P0, PT, R9, R8, PT ;  /* 0x000000080900720c */ /* 0x000fe40003f06070 */
[----:B------:R-:W-:Y:S01]  /*05c0*/  ISETP.NE.AND P2, PT, R3, RZ, PT ;  /* 0x000000ff0300720c */ /* 0x000fe20003f45270 */
[----:B------:R-:W1:Y:S10]  /*05d0*/  LDC.64 R8, c[0x0][0x398] ;  /* 0x0000e600ff087b82 */ /* 0x000e740000000a00 */
[----:B------:R-:W-:-:S05]  /*05e0*/  @P0 VIADD R10, R10, 0x1 ;  /* 0x000000010a0a0836 */ /* 0x000fca0000000000 */
[----:B------:R-:W-:Y:S02]  /*05f0*/  @!P1 IADD3 R10, PT, PT, -R10, RZ, RZ ;  /* 0x000000ff0a0a9210 */ /* 0x000fe40007ffe1ff */
[----:B------:R-:W-:-:S04]  /*0600*/  @!P2 LOP3.LUT R10, RZ, R3, RZ, 0x33, !PT ;  /* 0x00000003ff0aa212 */ /* 0x000fc800078e33ff */
[----:B------:R-:W-:Y:S01]  /*0610*/  IADD3 R4, PT, PT, -R10, RZ, RZ ;  /* 0x000000ff0a047210 */ /* 0x000fe20007ffe1ff */
[----:B------:R-:W-:-:S04]  /*0620*/  IMAD R5, R6, R5, R10 ;  /* 0x0000000506057224 */ /* 0x000fc800078e020a */
[----:B------:R-:W-:Y:S02]  /*0630*/  IMAD R5, R5, 0x3, RZ ;  /* 0x0000000305057824 */ /* 0x000fe400078e02ff */
[----:B------:R-:W-:Y:S02]  /*0640*/  IMAD R4, R3, R4, R12 ;  /* 0x0000000403047224 */ /* 0x000fe400078e020c */
[----:B------:R-:W-:Y:S02]  /*0650*/  IMAD R5, R5, R2, R7 ;  /* 0x0000000205057224 */ /* 0x000fe400078e0207 */
[----:B------:R-:W2:Y:S02]  /*0660*/  LDC.64 R6, c[0x0][0x380] ;  /* 0x0000e000ff067b82 */ /* 0x000ea40000000a00 */
[----:B------:R-:W-:-:S04]  /*0670*/  IMAD R5, R5, R3, R4 ;  /* 0x0000000305057224 */ /* 0x000fc800078e0204 */
[----:B-1----:R-:W-:Y:S02]  /*0680*/  IMAD.WIDE R4, R5, 0x4, R8 ;  /* 0x0000000405047825 */ /* 0x002fe400078e0208 */
[----:B------:R-:W1:Y:S03]  /*0690*/  LDC.64 R8, c[0x0][0x388] ;  /* 0x0000e200ff087b82 */ /* 0x000e660000000a00 */
[----:B0-----:R0:W3:Y:S01]  /*06a0*/  LDG.E R13, desc[UR4][R4.64] ;  /* 0x00000004040d7981 */ /* 0x0010e2000c1e1900 */
[----:B------:R-:W-:Y:S02]  /*06b0*/  IMAD R11, R2, R3, RZ ;  /* 0x00000003020b7224 */ /* 0x000fe400078e02ff */
[----:B--2---:R-:W-:-:S04]  /*06c0*/  IMAD.WIDE R2, R0, 0x4, R6 ;  /* 0x0000000400027825 */ /* 0x004fc800078e0206 */
[----:B------:R-:W-:Y:S02]  /*06d0*/  IMAD.WIDE R6, R11, 0x4, R4 ;  /* 0x000000040b067825 */ /* 0x000fe400078e0204 */
[----:B0-----:R-:W0:Y:S01]  /*06e0*/  LDC.64 R4, c[0x0][0x390] ;  /* 0x0000e400ff047b82 */ /* 0x001e220000000a00 */
[----:B---3--:R-:W-:Y:S04]  /*06f0*/  STG.E desc[UR4][R2.64], R13 ;  /* 0x0000000d02007986 */ /* 0x008fe8000c101904 */
[----:B------:R-:W2:Y:S01]  /*0700*/  LDG.E R15, desc[UR4][R6.64] ;  /* 0x00000004060f7981 */ /* 0x000ea2000c1e1900 */
[----:B-1----:R-:W-:-:S04]  /*0710*/  IMAD.WIDE R8, R0, 0x4, R8 ;  /* 0x0000000400087825 */ /* 0x002fc800078e0208 */
[----:B------:R-:W-:Y:S01]  /*0720*/  IMAD.WIDE R10, R11, 0x4, R6 ;  /* 0x000000040b0a7825 */ /* 0x000fe200078e0206 */
[----:B--2---:R-:W-:Y:S05]  /*0730*/  STG.E desc[UR4][R8.64], R15 ;  /* 0x0000000f08007986 */ /* 0x004fea000c101904 */
[----:B------:R-:W2:Y:S01]  /*0740*/  LDG.E R11, desc[UR4][R10.64] ;  /* 0x000000040a0b7981 */ /* 0x000ea2000c1e1900 */
[----:B0-----:R-:W-:-:S05]  /*0750*/  IMAD.WIDE R4, R0, 0x4, R4 ;  /* 0x0000000400047825 */ /* 0x001fca00078e0204 */
[----:B--2---:R-:W-:Y:S01]  /*0760*/  STG.E desc[UR4][R4.64], R11 ;  /* 0x0000000b04007986 */ /* 0x004fe2000c101904 */
[----:B------:R-:W-:Y:S05]  /*0770*/  EXIT ;  /* 0x000000000000794d */ /* 0x000fea0003800000 */
.L_x_108:
        /* <DEDUP_REMOVED lines=16> */
.L_x_163:


//--------------------- .text._Z25layernorm_forward_kernel3PfS_S_PKfS1_S1_ii --------------------------
	.section	.text._Z25layernorm_forward_kernel3PfS_S_PKfS1_S1_ii,"ax",@progbits
	.align	128
        .global         _Z25layernorm_forward_kernel3PfS_S_PKfS1_S1_ii
        .type           _Z25layernorm_forward_kernel3PfS_S_PKfS1_S1_ii,@function
        .size           _Z25layernorm_forward_kernel3PfS_S_PKfS1_S1_ii,(.L_x_155 - _Z25layernorm_forward_kernel3PfS_S_PKfS1_S1_ii)
        .other          _Z25layernorm_forward_kernel3PfS_S_PKfS1_S1_ii,@"STO_CUDA_ENTRY STV_DEFAULT"
_Z25layernorm_forward_kernel3PfS_S_PKfS1_S1_ii:
.text._Z25layernorm_forward_kernel3PfS_S_PKfS1_S1_ii:
[----:B------:R-:W-:Y:S01]  /*0000*/  LDC R1, c[0x0][0x37c] ;  /* 0x0000df00ff017b82 */ /* 0x000fe20000000800 */
[----:B------:R-:W0:Y:S01]  /*0010*/  S2R R10, SR_TID.Y ;  /* 0x00000000000a7919 */ /* 0x000e220000002200 */
[----:B------:R-:W1:Y:S01]  /*0020*/  LDCU UR6, c[0x0][0x360] ;  /* 0x00006c00ff0677ac */ /* 0x000e620008000800 */
[----:B------:R-:W0:Y:S01]  /*0030*/  S2R R5, SR_TID.Z ;  /* 0x0000000000057919 */ /* 0x000e220000002300 */
[----:B------:R-:W1:Y:S01]  /*0040*/  LDCU UR7, c[0x0][0x364] ;  /* 0x00006c80ff0777ac */ /* 0x000e620008000800 */
[----:B------:R-:W2:Y:S01]  /*0050*/  S2R R3, SR_TID.X ;  /* 0x0000000000037919 */ /* 0x000ea20000002100 */
[----:B------:R-:W3:Y:S01]  /*0060*/  LDCU UR5, c[0x0][0x368] ;  /* 0x00006d00ff0577ac */ /* 0x000ee20008000800 */
[----:B------:R-:W4:Y:S01]  /*0070*/  S2R R11, SR_CTAID.X ;  /* 0x00000000000b7919 */ /* 0x000f220000002500 */
[----:B-1----:R-:W-:-:S04]  /*0080*/  UIMAD UR4, UR6, UR7, URZ ;  /* 0x00000007060472a4 */ /* 0x002fc8000f8e02ff */
[----:B---3--:R-:W-:Y:S01]  /*0090*/  UIMAD UR4, UR4, UR5, 0x1f ;  /* 0x0000001f040474a4 */ /* 0x008fe2000f8e0205 */
[----:B------:R-:W1:Y:S03]  /*00a0*/  LDCU UR5, c[0x0][0x3b0] ;  /* 0x00007600ff0577ac */ /* 0x000e660008000800 */
[----:B------:R-:W-:Y:S01]  /*00b0*/  USHF.R.U32.HI UR4, URZ, 0x5, UR4 ;  /* 0x00000005ff047899 */ /* 0x000fe20008011604 */
[----:B0-----:R-:W-:-:S03]  /*00c0*/  IMAD R10, R5, UR7, R10 ;  /* 0x00000007050a7c24 */ /* 0x001fc6000f8e020a */
[----:B------:R-:W-:Y:S01]  /*00d0*/  ULOP3.LUT UR4, UR4, 0xffff, URZ, 0xc0, !UPT ;  /* 0x0000ffff04047892 */ /* 0x000fe2000f8ec0ff */
[----:B--2---:R-:W-:-:S05]  /*00e0*/  IMAD R10, R10, UR6, R3 ;  /* 0x000000060a0a7c24 */ /* 0x004fca000f8e0203 */
[----:B------:R-:W-:-:S04]  /*00f0*/  SHF.R.U32.HI R0, RZ, 0x5, R10 ;  /* 0x00000005ff007819 */ /* 0x000fc8000001160a */
[----:B------:R-:W-:-:S05]  /*0100*/  LOP3.LUT R0, R0, 0xffff, RZ, 0xc0, !PT ;  /* 0x0000ffff00007812 */ /* 0x000fca00078ec0ff */
[----:B----4-:R-:W-:-:S05]  /*0110*/  IMAD R11, R11, UR4, R0 ;  /* 0x000000040b0b7c24 */ /* 0x010fca000f8e0200 */
[----:B-1----:R-:W-:-:S13]  /*0120*/  ISETP.GE.AND P0, PT, R11, UR5, PT ;  /* 0x000000050b007c0c */ /* 0x002fda000bf06270 */
[----:B------:R-:W-:Y:S05]  /*0130*/  @P0 EXIT ;  /* 0x000000000000094d */ /* 0x000fea0003800000 */
[----:B------:R-:W0:Y:S01]  /*0140*/  LDCU UR6, c[0x0][0x3b4] ;  /* 0x00007680ff0677ac */ /* 0x000e220008000800 */
[----:B------:R-:W1:Y:S01]  /*0150*/  LDC.64 R4, c[0x0][0x398] ;  /* 0x0000e600ff047b82 */ /* 0x000e620000000a00 */
[----:B------:R-:W-:Y:S01]  /*0160*/  LOP3.LUT R8, R10, 0x1f, RZ, 0xc0, !PT ;  /* 0x0000001f0a087812 */ /* 0x000fe200078ec0ff */
[----:B------:R-:W-:Y:S01]  /*0170*/  BSSY.RECONVERGENT B0, `(.L_x_109) ;  /* 0x000007a000007945 */ /* 0x000fe20003800200 */
[----:B------:R-:W2:Y:S01]  /*0180*/  LDCU.64 UR4, c[0x0][0x358] ;  /* 0x00006b00ff0477ac */ /* 0x000ea20008000a00 */
[----:B------:R-:W-:Y:S01]  /*0190*/  HFMA2 R12, -RZ, RZ, 0, 0 ;  /* 0x00000000ff0c7431 */ /* 0x000fe200000001ff */
[----:B0-----:R-:W-:Y:S01]  /*01a0*/  ISETP.GE.AND P0, PT, R8, UR6, PT ;  /* 0x0000000608007c0c */ /* 0x001fe2000bf06270 */
[----:B------:R-:W-:-:S05]  /*01b0*/  IMAD R6, R11, UR6, RZ ;  /* 0x000000060b067c24 */ /* 0x000fca000f8e02ff */
[----:B------:R-:W-:Y:S01]  /*01c0*/  SHF.R.S32.HI R7, RZ, 0x1f, R6 ;  /* 0x0000001fff077819 */ /* 0x000fe20000011406 */
[----:B-1----:R-:W-:-:S06]  /*01d0*/  IMAD.WIDE R4, R6, 0x4, R4 ;  /* 0x0000000406047825 */ /* 0x002fcc00078e0204 */
[----:B--2---:R-:W-:Y:S05]  /*01e0*/  @P0 BRA `(.L_x_110) ;  /* 0x0000000400c80947 */ /* 0x004fea0003800000 */
[-C--:B------:R-:W-:Y:S01]  /*01f0*/  LOP3.LUT R0, RZ, R8.reuse, RZ, 0x33, !PT ;  /* 0x00000008ff007212 */ /* 0x080fe200078e33ff */
[----:B------:R-:W-:Y:S01]  /*0200*/  BSSY.RECONVERGENT B1, `(.L_x_111) ;  /* 0x000003a000017945 */ /* 0x000fe20003800200 */
[----:B------:R-:W-:Y:S02]  /*0210*/  MOV R12, RZ ;  /* 0x000000ff000c7202 */ /* 0x000fe40000000f00 */
[----:B------:R-:W-:Y:S02]  /*0220*/  IADD3 R2, PT, PT, R0, UR6, RZ ;  /* 0x0000000600027c10 */ /* 0x000fe4000fffe0ff */
[----:B------:R-:W-:Y:S02]  /*0230*/  MOV R9, R8 ;  /* 0x0000000800097202 */ /* 0x000fe40000000f00 */
[C---:B------:R-:W-:Y:S02]  /*0240*/  ISETP.GE.U32.AND P1, PT, R2.reuse, 0x1e0, PT ;  /* 0x000001e00200780c */ /* 0x040fe40003f26070 */
[----:B------:R-:W-:-:S04]  /*0250*/  LEA.HI R0, R2, 0x1, RZ, 0x1b ;  /* 0x0000000102007811 */ /* 0x000fc800078fd8ff */
[----:B------:R-:W-:-:S04]  /*0260*/  LOP3.LUT R25, R0, 0xf, RZ, 0xc0, !PT ;  /* 0x0000000f00197812 */ /* 0x000fc800078ec0ff */
[----:B------:R-:W-:-:S03]  /*0270*/  ISETP.NE.AND P0, PT, R25, RZ, PT ;  /* 0x000000ff1900720c */ /* 0x000fc60003f05270 */
[----:B------:R-:W-:Y:S10]  /*0280*/  @!P1 BRA `(.L_x_112) ;  /* 0x0000000000c49947 */ /* 0x000ff40003800000 */
[----:B------:R-:W0:Y:S01]  /*0290*/  LDCU.64 UR8, c[0x0][0x398] ;  /* 0x00007300ff0877ac */ /* 0x000e220008000a00 */
[C---:B------:R-:W-:Y:S01]  /*02a0*/  SHF.L.U64.HI R3, R6.reuse, 0x2, R7 ;  /* 0x0000000206037819 */ /* 0x040fe20000010207 */
[----:B------:R-:W-:Y:S01]  /*02b0*/  IMAD.SHL.U32 R2, R6, 0x4, RZ ;  /* 0x0000000406027824 */ /* 0x000fe200078e00ff */
[----:B------:R-:W-:Y:S02]  /*02c0*/  LOP3.LUT R14, R0, 0xffffff0, RZ, 0xc0, !PT ;  /* 0x0ffffff0000e7812 */ /* 0x000fe400078ec0ff */
[----:B------:R-:W-:Y:S01]  /*02d0*/  MOV R12, RZ ;  /* 0x000000ff000c7202 */ /* 0x000fe20000000f00 */
[----:B------:R-:W-:Y:S01]  /*02e0*/  IMAD.WIDE.U32 R2, R8, 0x4, R2 ;  /* 0x0000000408027825 */ /* 0x000fe200078e0002 */
[----:B------:R-:W-:Y:S02]  /*02f0*/  MOV R9, R8 ;  /* 0x0000000800097202 */ /* 0x000fe40000000f00 */
[----:B------:R-:W-:Y:S02]  /*0300*/  IADD3 R14, PT, PT, -R14, RZ, RZ ;  /* 0x000000ff0e0e7210 */ /* 0x000fe40007ffe1ff */
[----:B0-----:R-:W-:-:S04]  /*0310*/  IADD3 R2, P1, PT, R2, UR8, RZ ;  /* 0x0000000802027c10 */ /* 0x001fc8000ff3e0ff */
[----:B------:R-:W-:-:S04]  /*0320*/  IADD3 R2, P2, PT, R2, 0x400, RZ ;  /* 0x0000040002027810 */ /* 0x000fc80007f5e0ff */
[----:B------:R-:W-:-:S09]  /*0330*/  IADD3.X R3, PT, PT, RZ, UR9, R3, P2, P1 ;  /* 0x00000009ff037c10 */ /* 0x000fd200097e2403 */
.L_x_113:
[----:B------:R-:W2:Y:S04]  /*0340*/  LDG.E R27, desc[UR4][R2.64+-0x400] ;  /* 0xfffc0004021b7981 */ /* 0x000ea8000c1e1900 */
[----:B------:R-:W3:Y:S04]  /*0350*/  LDG.E R24, desc[UR4][R2.64+-0x380] ;  /* 0xfffc800402187981 */ /* 0x000ee8000c1e1900 */
[----:B------:R-:W4:Y:S04]  /*0360*/  LDG.E R23, desc[UR4][R2.64+-0x300] ;  /* 0xfffd000402177981 */ /* 0x000f28000c1e1900 */
[----:B------:R-:W5:Y:S04]  /*0370*/  LDG.E R22, desc[UR4][R2.64+-0x280] ;  /* 0xfffd800402167981 */ /* 0x000f68000c1e1900 */
[----:B------:R-:W5:Y:S04]  /*0380*/  LDG.E R13, desc[UR4][R2.64+-0x200] ;  /* 0xfffe0004020d7981 */ /* 0x000f68000c1e1900 */
[----:B------:R-:W5:Y:S04]  /*0390*/  LDG.E R21, desc[UR4][R2.64+-0x180] ;  /* 0xfffe800402157981 */ /* 0x000f68000c1e1900 */
[----:B------:R-:W5:Y:S04]  /*03a0*/  LDG.E R20, desc[UR4][R2.64+-0x100] ;  /* 0xffff000402147981 */ /* 0x000f68000c1e1900 */
[----:B------:R-:W5:Y:S04]  /*03b0*/  LDG.E R19, desc[UR4][R2.64+-0x80] ;  /* 0xffff800402137981 */ /* 0x000f68000c1e1900 */
[----:B------:R-:W5:Y:S04]  /*03c0*/  LDG.E R18, desc[UR4][R2.64] ;  /* 0x0000000402127981 */ /* 0x000f68000c1e1900 */
[----:B------:R-:W5:Y:S04]  /*03d0*/  LDG.E R17, desc[UR4][R2.64+0x80] ;  /* 0x0000800402117981 */ /* 0x000f68000c1e1900 */
[----:B------:R-:W5:Y:S04]  /*03e0*/  LDG.E R16, desc[UR4][R2.64+0x100] ;  /* 0x0001000402107981 */ /* 0x000f68000c1e1900 */
[----:B------:R-:W5:Y:S01]  /*03f0*/  LDG.E R15, desc[UR4][R2.64+0x180] ;  /* 0x00018004020f7981 */ /* 0x000f62000c1e1900 */
[----:B--2---:R-:W-:-:S03]  /*0400*/  FADD R27, R27, R12 ;  /* 0x0000000c1b1b7221 */ /* 0x004fc60000000000 */
[----:B------:R-:W2:Y:S01]  /*0410*/  LDG.E R12, desc[UR4][R2.64+0x200] ;  /* 0x00020004020c7981 */ /* 0x000ea2000c1e1900 */
[----:B---3--:R-:W-:-:S03]  /*0420*/  FADD R26, R27, R24 ;  /* 0x000000181b1a7221 */ /* 0x008fc60000000000 */
[----:B------:R-:W3:Y:S01]  /*0430*/  LDG.E R24, desc[UR4][R2.64+0x280] ;  /* 0x0002800402187981 */ /* 0x000ee2000c1e1900 */
[----:B----4-:R-:W-:-:S03]  /*0440*/  FADD R27, R26, R23 ;  /* 0x000000171a1b7221 */ /* 0x010fc60000000000 */
[----:B------:R-:W4:Y:S01]  /*0450*/  LDG.E R23, desc[UR4][R2.64+0x300] ;  /* 0x0003000402177981 */ /* 0x000f22000c1e1900 */
[----:B-----5:R-:W-:-:S03]  /*0460*/  FADD R26, R27, R22 ;  /* 0x000000161b1a7221 */ /* 0x020fc60000000000 */
[----:B------:R0:W5:Y:S01]  /*0470*/  LDG.E R22, desc[UR4][R2.64+0x380] ;  /* 0x0003800402167981 */ /* 0x000162000c1e1900 */
[----:B------:R-:W-:Y:S02]  /*0480*/  VIADD R14, R14, 0x10 ;  /* 0x000000100e0e7836 */ /* 0x000fe40000000000 */
[----:B------:R-:W-:Y:S01]  /*0490*/  FADD R26, R26, R13 ;  /* 0x0000000d1a1a7221 */ /* 0x000fe20000000000 */
[----:B------:R-:W-:-:S03]  /*04a0*/  IADD3 R9, PT, PT, R9, 0x200, RZ ;  /* 0x0000020009097810 */ /* 0x000fc60007ffe0ff */
[----:B------:R-:W-:Y:S01]  /*04b0*/  FADD R21, R26, R21 ;  /* 0x000000151a157221 */ /* 0x000fe20000000000 */
[----:B------:R-:W-:-:S03]  /*04c0*/  ISETP.NE.AND P1, PT, R14, RZ, PT ;  /* 0x000000ff0e00720c */ /* 0x000fc60003f25270 */
[----:B------:R-:W-:Y:S01]  /*04d0*/  FADD R20, R21, R20 ;  /* 0x0000001415147221 */ /* 0x000fe20000000000 */
[----:B0-----:R-:W-:-:S03]  /*04e0*/  IADD3 R2, P2, PT, R2, 0x800, RZ ;  /* 0x0000080002027810 */ /* 0x001fc60007f5e0ff */
[----:B------:R-:W-:Y:S01]  /*04f0*/  FADD R19, R20, R19 ;  /* 0x0000001314137221 */ /* 0x000fe20000000000 */
[----:B------:R-:W-:-:S03]  /*0500*/  IADD3.X R3, PT, PT, RZ, R3, RZ, P2, !PT ;  /* 0x00000003ff037210 */ /* 0x000fc600017fe4ff */
[----:B------:R-:W-:-:S04]  /*0510*/  FADD R18, R19, R18 ;  /* 0x0000001213127221 */ /* 0x000fc80000000000 */
[----:B------:R-:W-:-:S04]  /*0520*/  FADD R17, R18, R17 ;  /* 0x0000001112117221 */ /* 0x000fc80000000000 */
[----:B------:R-:W-:-:S04]  /*0530*/  FADD R16, R17, R16 ;  /* 0x0000001011107221 */ /* 0x000fc80000000000 */
[----:B------:R-:W-:-:S04]  /*0540*/  FADD R15, R16, R15 ;  /* 0x0000000f100f7221 */ /* 0x000fc80000000000 */
[----:B--2---:R-:W-:-:S04]  /*0550*/  FADD R15, R15, R12 ;  /* 0x0000000c0f0f7221 */ /* 0x004fc80000000000 */
[----:B---3--:R-:W-:-:S04]  /*0560*/  FADD R24, R15, R24 ;  /* 0x000000180f187221 */ /* 0x008fc80000000000 */
[----:B----4-:R-:W-:-:S04]  /*0570*/  FADD R23, R24, R23 ;  /* 0x0000001718177221 */ /* 0x010fc80000000000 */
[----:B-----5:R-:W-:Y:S01]  /*0580*/  FADD R12, R23, R22 ;  /* 0x00000016170c7221 */ /* 0x020fe20000000000 */
[----:B------:R-:W-:Y:S06]  /*0590*/  @P1 BRA `(.L_x_113) ;  /* 0xfffffffc00681947 */ /* 0x000fec000383ffff */
.L_x_112:
[----:B------:R-:W-:Y:S05]  /*05a0*/  BSYNC.RECONVERGENT B1 ;  /* 0x0000000000017941 */ /* 0x000fea0003800200 */
.L_x_111:
[----:B------:R-:W-:Y:S05]  /*05b0*/  @!P0 BRA `(.L_x_110) ;  /* 0x0000000000d48947 */ /* 0x000fea0003800000 */
[----:B------:R-:W-:Y:S01]  /*05c0*/  ISETP.GE.U32.AND P0, PT, R25, 0x8, PT ;  /* 0x000000081900780c */ /* 0x000fe20003f06070 */
[----:B------:R-:W-:Y:S01]  /*05d0*/  BSSY.RECONVERGENT B1, `(.L_x_114) ;  /* 0x0000016000017945 */ /* 0x000fe20003800200 */
[----:B------:R-:W-:-:S04]  /*05e0*/  LOP3.LUT R15, R0, 0x7, RZ, 0xc0, !PT ;  /* 0x00000007000f7812 */ /* 0x000fc800078ec0ff */
[----:B------:R-:W-:-:S07]  /*05f0*/  ISETP.NE.AND P1, PT, R15, RZ, PT ;  /* 0x000000ff0f00720c */ /* 0x000fce0003f25270 */
[----:B------:R-:W-:Y:S06]  /*0600*/  @!P0 BRA `(.L_x_115) ;  /* 0x0000000000488947 */ /* 0x000fec0003800000 */
[----:B------:R-:W-:-:S05]  /*0610*/  IMAD.WIDE R2, R9, 0x4, R4 ;  /* 0x0000000409027825 */ /* 0x000fca00078e0204 */
[----:B------:R-:W2:Y:S04]  /*0620*/  LDG.E R13, desc[UR4][R2.64] ;  /* 0x00000004020d7981 */ /* 0x000ea8000c1e1900 */
[----:B------:R-:W3:Y:S04]  /*0630*/  LDG.E R14, desc[UR4][R2.64+0x80] ;  /* 0x00008004020e7981 */ /* 0x000ee8000c1e1900 */
[----:B------:R-:W4:Y:S04]  /*0640*/  LDG.E R16, desc[UR4][R2.64+0x100] ;  /* 0x0001000402107981 */ /* 0x000f28000c1e1900 */
[----:B------:R-:W5:Y:S04]  /*0650*/  LDG.E R18, desc[UR4][R2.64+0x180] ;  /* 0x0001800402127981 */ /* 0x000f68000c1e1900 */
[----:B------:R-:W5:Y:S04]  /*0660*/  LDG.E R20, desc[UR4][R2.64+0x200] ;  /* 0x0002000402147981 */ /* 0x000f68000c1e1900 */
[----:B------:R-:W5:Y:S04]  /*0670*/  LDG.E R22, desc[UR4][R2.64+0x280] ;  /* 0x0002800402167981 */ /* 0x000f68000c1e1900 */
[----:B------:R-:W5:Y:S04]  /*0680*/  LDG.E R24, desc[UR4][R2.64+0x300] ;  /* 0x0003000402187981 */ /* 0x000f68000c1e1900 */
[----:B------:R-:W5:Y:S01]  /*0690*/  LDG.E R26, desc[UR4][R2.64+0x380] ;  /* 0x00038004021a7981 */ /* 0x000f62000c1e1900 */
[----:B------:R-:W-:Y:S01]  /*06a0*/  IADD3 R9, PT, PT, R9, 0x100, RZ ;  /* 0x0000010009097810 */ /* 0x000fe20007ffe0ff */
[----:B--2---:R-:W-:-:S04]  /*06b0*/  FADD R13, R12, R13 ;  /* 0x0000000d0c0d7221 */ /* 0x004fc80000000000 */
[----:B---3--:R-:W-:-:S04]  /*06c0*/  FADD R13, R13, R14 ;  /* 0x0000000e0d0d7221 */ /* 0x008fc80000000000 */
[----:B----4-:R-:W-:-:S04]  /*06d0*/  FADD R13, R13, R16 ;  /* 0x000000100d0d7221 */ /* 0x010fc80000000000 */
[----:B-----5:R-:W-:-:S04]  /*06e0*/  FADD R13, R13, R18 ;  /* 0x000000120d0d7221 */ /* 0x020fc80000000000 */
[----:B------:R-:W-:-:S04]  /*06f0*/  FADD R13, R13, R20 ;  /* 0x000000140d0d7221 */ /* 0x000fc80000000000 */
[----:B------:R-:W-:-:S04]  /*0700*/  FADD R13, R13, R22 ;  /* 0x000000160d0d7221 */ /* 0x000fc80000000000 */
[----:B------:R-:W-:-:S04]  /*0710*/  FADD R13, R13, R24 ;  /* 0x000000180d0d7221 */ /* 0x000fc80000000000 */
[----:B------:R-:W-:-:S07]  /*0720*/  FADD R12, R13, R26 ;  /* 0x0000001a0d0c7221 */ /* 0x000fce0000000000 */
.L_x_115:
[----:B------:R-:W-:Y:S05]  /*0730*/  BSYNC.RECONVERGENT B1 ;  /* 0x0000000000017941 */ /* 0x000fea0003800200 */
.L_x_114:
        /* <DEDUP_REMOVED lines=10> */
[----:B------:R-:W5:Y:S01]  /*07e0*/  LDG.E R18, desc[UR4][R2.64+0x180] ;  /* 0x0001800402127981 */ /* 0x000f62000c1e1900 */
[----:B------:R-:W-:-:S02]  /*07f0*/  VIADD R9, R9, 0x80 ;  /* 0x0000008009097836 */ /* 0x000fc40000000000 */
[----:B--2---:R-:W-:-:S04]  /*0800*/  FADD R13, R12, R13 ;  /* 0x0000000d0c0d7221 */ /* 0x004fc80000000000 */
[----:B---3--:R-:W-:-:S04]  /*0810*/  FADD R13, R13, R14 ;  /* 0x0000000e0d0d7221 */ /* 0x008fc80000000000 */
[----:B----4-:R-:W-:-:S04]  /*0820*/  FADD R13, R13, R16 ;  /* 0x000000100d0d7221 */ /* 0x010fc80000000000 */
[----:B-----5:R-:W-:-:S07]  /*0830*/  FADD R12, R13, R18 ;  /* 0x000000120d0c7221 */ /* 0x020fce0000000000 */
.L_x_117:
[----:B------:R-:W-:Y:S05]  /*0840*/  BSYNC.RECONVERGENT B1 ;  /* 0x0000000000017941 */ /* 0x000fea0003800200 */
.L_x_116:
[----:B------:R-:W-:Y:S05]  /*0850*/  @!P1 BRA `(.L_x_110) ;  /* 0x00000000002c9947 */ /* 0x000fea0003800000 */
[----:B------:R-:W0:Y:S01]  /*0860*/  LDCU.64 UR8, c[0x0][0x398] ;  /* 0x00007300ff0877ac */ /* 0x000e220008000a00 */
[----:B------:R-:W-:Y:S02]  /*0870*/  IADD3 R0, PT, PT, -R0, RZ, RZ ;  /* 0x000000ff00007210 */ /* 0x000fe40007ffe1ff */
[----:B0-----:R-:W-:-:S04]  /*0880*/  LEA R14, P0, R6, UR8, 0x2 ;  /* 0x00000008060e7c11 */ /* 0x001fc8000f8010ff */
[----:B------:R-:W-:-:S09]  /*0890*/  LEA.HI.X R15, R6, UR9, R7, 0x2, P0 ;  /* 0x00000009060f7c11 */ /* 0x000fd200080f1407 */
.L_x_118:
[----:B------:R-:W-:-:S06]  /*08a0*/  IMAD.WIDE R2, R9, 0x4, R14 ;  /* 0x0000000409027825 */ /* 0x000fcc00078e020e */
[----:B------:R-:W2:Y:S01]  /*08b0*/  LDG.E R3, desc[UR4][R2.64] ;  /* 0x0000000402037981 */ /* 0x000ea2000c1e1900 */
[----:B------:R-:W-:Y:S02]  /*08c0*/  IADD3 R0, PT, PT, R0, 0x1, RZ ;  /* 0x0000000100007810 */ /* 0x000fe40007ffe0ff */
[----:B------:R-:W-:Y:S02]  /*08d0*/  IADD3 R9, PT, PT, R9, 0x20, RZ ;  /* 0x0000002009097810 */ /* 0x000fe40007ffe0ff */
[----:B------:R-:W-:Y:S01]  /*08e0*/  ISETP.NE.AND P0, PT, R0, RZ, PT ;  /* 0x000000ff0000720c */ /* 0x000fe20003f05270 */
[----:B--2---:R-:W-:-:S12]  /*08f0*/  FADD R12, R3, R12 ;  /* 0x0000000c030c7221 */ /* 0x004fd80000000000 */
[----:B------:R-:W-:Y:S05]  /*0900*/  @P0 BRA `(.L_x_118) ;  /* 0xfffffffc00e40947 */ /* 0x000fea000383ffff */
.L_x_110:
[----:B------:R-:W-:Y:S05]  /*0910*/  BSYNC.RECONVERGENT B0 ;  /* 0x0000000000007941 */ /* 0x000fea0003800200 */
.L_x_109:
[----:B------:R-:W0:Y:S01]  /*0920*/  SHFL.BFLY PT, R3, R12, 0x10, 0x1f ;  /* 0x0e001f000c037f89 */ /* 0x000e2200000e0000 */
[----:B------:R-:W1:Y:S01]  /*0930*/  LDCU UR6, c[0x0][0x3b4] ;  /* 0x00007680ff0677ac */ /* 0x000e620008000800 */
[----:B------:R-:W-:Y:S01]  /*0940*/  BSSY.RECONVERGENT B0, `(.L_x_119) ;  /* 0x0000017000007945 */ /* 0x000fe20003800200 */
[----:B-1----:R-:W-:Y:S01]  /*0950*/  I2FP.F32.S32 R13, UR6 ;  /* 0x00000006000d7c45 */ /* 0x002fe20008201400 */
[----:B0-----:R-:W-:-:S03]  /*0960*/  FADD R3, R3, R12 ;  /* 0x0000000c03037221 */ /* 0x001fc60000000000 */
[----:B------:R-:W0:Y:S02]  /*0970*/  MUFU.RCP R12, R13 ;  /* 0x0000000d000c7308 */ /* 0x000e240000001000 */
[----:B------:R-:W1:Y:S01]  /*0980*/  SHFL.BFLY PT, R0, R3, 0x8, 0x1f ;  /* 0x0d001f0003007f89 */ /* 0x000e6200000e0000 */
[----:B0-----:R-:W-:-:S04]  /*0990*/  FFMA R17, -R13, R12, 1 ;  /* 0x3f8000000d117423 */ /* 0x001fc8000000010c */
[----:B------:R-:W-:Y:S01]  /*09a0*/  FFMA R17, R12, R17, R12 ;  /* 0x000000110c117223 */ /* 0x000fe2000000000c */
[----:B-1----:R-:W-:-:S05]  /*09b0*/  FADD R2, R3, R0 ;  /* 0x0000000003027221 */ /* 0x002fca0000000000 */
[----:B------:R-:W0:Y:S02]  /*09c0*/  SHFL.BFLY PT, R9, R2, 0x4, 0x1f ;  /* 0x0c801f0002097f89 */ /* 0x000e2400000e0000 */
[----:B0-----:R-:W-:-:S05]  /*09d0*/  FADD R9, R2, R9 ;  /* 0x0000000902097221 */ /* 0x001fca0000000000 */
[----:B------:R-:W0:Y:S02]  /*09e0*/  SHFL.BFLY PT, R0, R9, 0x2, 0x1f ;  /* 0x0c401f0009007f89 */ /* 0x000e2400000e0000 */
[----:B0-----:R-:W-:-:S05]  /*09f0*/  FADD R14, R9, R0 ;  /* 0x00000000090e7221 */ /* 0x001fca0000000000 */
[----:B------:R-:W0:Y:S02]  /*0a00*/  SHFL.BFLY PT, R15, R14, 0x1, 0x1f ;  /* 0x0c201f000e0f7f89 */ /* 0x000e2400000e0000 */
[----:B0-----:R-:W-:-:S04]  /*0a10*/  FADD R0, R14, R15 ;  /* 0x0000000f0e007221 */ /* 0x001fc80000000000 */
[----:B------:R-:W0:Y:S01]  /*0a20*/  FCHK P0, R0, R13 ;  /* 0x0000000d00007302 */ /* 0x000e220000000000 */
[----:B------:R-:W-:-:S04]  /*0a30*/  FFMA R2, R0, R17, RZ ;  /* 0x0000001100027223 */ /* 0x000fc800000000ff */
[----:B------:R-:W-:-:S04]  /*0a40*/  FFMA R9, -R13, R2, R0 ;  /* 0x000000020d097223 */ /* 0x000fc80000000100 */
[----:B------:R-:W-:Y:S01]  /*0a50*/  FFMA R9, R17, R9, R2 ;  /* 0x0000000911097223 */ /* 0x000fe20000000002 */
[----:B0-----:R-:W-:Y:S06]  /*0a60*/  @!P0 BRA `(.L_x_120) ;  /* 0x0000000000108947 */ /* 0x001fec0003800000 */
[----:B------:R-:W-:Y:S01]  /*0a70*/  IMAD.MOV.U32 R3, RZ, RZ, R13 ;  /* 0x000000ffff037224 */ /* 0x000fe200078e000d */
[----:B------:R-:W-:-:S07]  /*0a80*/  MOV R2, 0xaa0 ;  /* 0x00000aa000027802 */ /* 0x000fce0000000f00 */
[----:B------:R-:W-:Y:S05]  /*0a90*/  CALL.REL.NOINC `($__internal_2_$__cuda_sm3x_div_rn_noftz_f32_slowpath) ;  /* 0x0000001800347944 */ /* 0x000fea0003c00000 */
[----:B------:R-:W-:-:S07]  /*0aa0*/  MOV R9, R0 ;  /* 0x0000000000097202 */ /* 0x000fce0000000f00 */
.L_x_120:
[----:B------:R-:W-:Y:S05]  /*0ab0*/  BSYNC.RECONVERGENT B0 ;  /* 0x0000000000007941 */ /* 0x000fea0003800200 */
.L_x_119:
[----:B------:R-:W0:Y:S01]  /*0ac0*/  LDCU.64 UR6, c[0x0][0x388] ;  /* 0x00007100ff0677ac */ /* 0x000e220008000a00 */
[----:B------:R-:W-:Y:S01]  /*0ad0*/  ISETP.NE.AND P0, PT, R8, RZ, PT ;  /* 0x000000ff0800720c */ /* 0x000fe20003f05270 */
[----:B------:R-:W-:Y:S01]  /*0ae0*/  BSSY.RECONVERGENT B0, `(.L_x_121) ;  /* 0x000009b000007945 */ /* 0x000fe20003800200 */
[----:B------:R-:W-:Y:S01]  /*0af0*/  HFMA2 R17, -RZ, RZ, 0, 0 ;  /* 0x00000000ff117431 */ /* 0x000fe200000001ff */
[----:B0-----:R-:W-:Y:S01]  /*0b00*/  ISETP.EQ.U32.AND P1, PT, RZ, UR6, PT ;  /* 0x00000006ff007c0c */ /* 0x001fe2000bf22070 */
[----:B------:R-:W0:Y:S03]  /*0b10*/  LDCU UR6, c[0x0][0x3b4] ;  /* 0x00007680ff0677ac */ /* 0x000e260008000800 */
[----:B------:R-:W-:-:S13]  /*0b20*/  ISETP.EQ.OR.EX P0, PT, RZ, UR7, P0, P1 ;  /* 0x00000007ff007c0c */ /* 0x000fda0008702710 */
[----:B------:R-:W1:Y:S02]  /*0b30*/  @!P0 LDC.64 R2, c[0x0][0x388] ;  /* 0x0000e200ff028b82 */ /* 0x000e640000000a00 */
[----:B-1----:R-:W-:-:S05]  /*0b40*/  @!P0 IMAD.WIDE R2, R11, 0x4, R2 ;  /* 0x000000040b028825 */ /* 0x002fca00078e0202 */
[----:B------:R1:W-:Y:S01]  /*0b50*/  @!P0 STG.E.EF desc[UR4][R2.64], R9 ;  /* 0x0000000902008986 */ /* 0x0003e2000c001904 */
[----:B0-----:R-:W-:-:S13]  /*0b60*/  ISETP.GE.AND P0, PT, R8, UR6, PT ;  /* 0x0000000608007c0c */ /* 0x001fda000bf06270 */
[----:B-1----:R-:W-:Y:S05]  /*0b70*/  @P0 BRA `(.L_x_122) ;  /* 0x0000000800440947 */ /* 0x002fea0003800000 */
[----:B------:R-:W-:Y:S01]  /*0b80*/  LOP3.LUT R0, RZ, R8, RZ, 0x33, !PT ;  /* 0x00000008ff007212 */ /* 0x000fe200078e33ff */
[----:B------:R-:W-:Y:S01]  /*0b90*/  BSSY.RECONVERGENT B1, `(.L_x_123) ;  /* 0x000004c000017945 */ /* 0x000fe20003800200 */
[----:B------:R-:W-:Y:S01]  /*0ba0*/  MOV R17, RZ ;  /* 0x000000ff00117202 */ /* 0x000fe20000000f00 */
[----:B------:R-:W-:Y:S01]  /*0bb0*/  IMAD.MOV.U32 R15, RZ, RZ, R8 ;  /* 0x000000ffff0f7224 */ /* 0x000fe200078e0008 */
[----:B------:R-:W-:-:S04]  /*0bc0*/  IADD3 R2, PT, PT, R0, UR6, RZ ;  /* 0x0000000600027c10 */ /* 0x000fc8000fffe0ff */
[C---:B------:R-:W-:Y:S02]  /*0bd0*/  ISETP.GE.U32.AND P1, PT, R2.reuse, 0x1e0, PT ;  /* 0x000001e00200780c */ /* 0x040fe40003f26070 */
[----:B------:R-:W-:-:S04]  /*0be0*/  LEA.HI R0, R2, 0x1, RZ, 0x1b ;  /* 0x0000000102007811 */ /* 0x000fc800078fd8ff */
[----:B------:R-:W-:-:S04]  /*0bf0*/  LOP3.LUT R19, R0, 0xf, RZ, 0xc0, !PT ;  /* 0x0000000f00137812 */ /* 0x000fc800078ec0ff */
[----:B------:R-:W-:-:S03]  /*0c00*/  ISETP.NE.AND P0, PT, R19, RZ, PT ;  /* 0x000000ff1300720c */ /* 0x000fc60003f05270 */
[----:B------:R-:W-:Y:S10]  /*0c10*/  @!P1 BRA `(.L_x_124) ;  /* 0x00000004000c9947 */ /* 0x000ff40003800000 */
[----:B------:R-:W0:Y:S01]  /*0c20*/  LDCU.64 UR8, c[0x0][0x398] ;  /* 0x00007300ff0877ac */ /* 0x000e220008000a00 */
[C---:B------:R-:W-:Y:S02]  /*0c30*/  SHF.L.U64.HI R3, R6.reuse, 0x2, R7 ;  /* 0x0000000206037819 */ /* 0x040fe40000010207 */
[----:B------:R-:W-:Y:S02]  /*0c40*/  SHF.L.U32 R2, R6, 0x2, RZ ;  /* 0x0000000206027819 */ /* 0x000fe400000006ff */
[----:B------:R-:W-:Y:S02]  /*0c50*/  LOP3.LUT R15, R10, 0x1f, RZ, 0xc0, !PT ;  /* 0x0000001f0a0f7812 */ /* 0x000fe400078ec0ff */
[----:B------:R-:W-:Y:S02]  /*0c60*/  LOP3.LUT R12, R0, 0xffffff0, RZ, 0xc0, !PT ;  /* 0x0ffffff0000c7812 */ /* 0x000fe400078ec0ff */
[----:B------:R-:W-:Y:S01]  /*0c70*/  MOV R17, RZ ;  /* 0x000000ff00117202 */ /* 0x000fe20000000f00 */
[----:B------:R-:W-:Y:S01]  /*0c80*/  IMAD.WIDE.U32 R2, R15, 0x4, R2 ;  /* 0x000000040f027825 */ /* 0x000fe200078e0002 */
[----:B------:R-:W-:-:S02]  /*0c90*/  MOV R15, R8 ;  /* 0x00000008000f7202 */ /* 0x000fc40000000f00 */
[----:B------:R-:W-:Y:S02]  /*0ca0*/  IADD3 R12, PT, PT, -R12, RZ, RZ ;  /* 0x000000ff0c0c7210 */ /* 0x000fe40007ffe1ff */
[----:B0-----:R-:W-:-:S04]  /*0cb0*/  IADD3 R14, P1, PT, R2, UR8, RZ ;  /* 0x00000008020e7c10 */ /* 0x001fc8000ff3e0ff */
[----:B------:R-:W-:-:S04]  /*0cc0*/  IADD3 R14, P2, PT, R14, 0x400, RZ ;  /* 0x000004000e0e7810 */ /* 0x000fc80007f5e0ff */
[----:B------:R-:W-:-:S09]  /*0cd0*/  IADD3.X R3, PT, PT, RZ, UR9, R3, P2, P1 ;  /* 0x00000009ff037c10 */ /* 0x000fd200097e2403 */
.L_x_125:
[----:B------:R-:W-:-:S05]  /*0ce0*/  IMAD.MOV.U32 R2, RZ, RZ, R14 ;  /* 0x000000ffff027224 */ /* 0x000fca00078e000e */
        /* <DEDUP_REMOVED lines=8> */
[----:B--2---:R-:W-:-:S03]  /*0d70*/  FADD R24, R14, -R9 ;  /* 0x800000090e187221 */ /* 0x004fc60000000000 */
[----:B------:R-:W2:Y:S01]  /*0d80*/  LDG.E R14, desc[UR4][R2.64] ;  /* 0x00000004020e7981 */ /* 0x000ea2000c1e1900 */
[----:B------:R-:W-:Y:S01]  /*0d90*/  FFMA R17, R24, R24, R17 ;  /* 0x0000001818117223 */ /* 0x000fe20000000011 */
[----:B---3--:R-:W-:Y:S02]  /*0da0*/  FADD R21, R21, -R9 ;  /* 0x8000000915157221 */ /* 0x008fe40000000000 */
[----:B------:R-:W3:Y:S02]  /*0db0*/  LDG.E R24, desc[UR4][R2.64+0x80] ;  /* 0x0000800402187981 */ /* 0x000ee4000c1e1900 */
[----:B------:R-:W-:Y:S01]  /*0dc0*/  FFMA R17, R21, R21, R17 ;  /* 0x0000001515117223 */ /* 0x000fe20000000011 */
[----:B----4-:R-:W-:Y:S02]  /*0dd0*/  FADD R21, R28, -R9 ;  /* 0x800000091c157221 */ /* 0x010fe40000000000 */
[----:B------:R-:W4:Y:S02]  /*0de0*/  LDG.E R28, desc[UR4][R2.64+0x100] ;  /* 0x00010004021c7981 */ /* 0x000f24000c1e1900 */
[----:B------:R-:W-:Y:S01]  /*0df0*/  FFMA R17, R21, R21, R17 ;  /* 0x0000001515117223 */ /* 0x000fe20000000011 */
[----:B-----5:R-:W-:-:S02]  /*0e00*/  FADD R21, R26, -R9 ;  /* 0x800000091a157221 */ /* 0x020fc40000000000 */
[----:B------:R-:W5:Y:S02]  /*0e10*/  LDG.E R26, desc[UR4][R2.64+0x180] ;  /* 0x00018004021a7981 */ /* 0x000f64000c1e1900 */
[----:B------:R-:W-:Y:S02]  /*0e20*/  FFMA R21, R21, R21, R17 ;  /* 0x0000001515157223 */ /* 0x000fe40000000011 */
[----:B------:R-:W5:Y:S01]  /*0e30*/  LDG.E R17, desc[UR4][R2.64+0x200] ;  /* 0x0002000402117981 */ /* 0x000f62000c1e1900 */
[----:B------:R-:W-:-:S03]  /*0e40*/  FADD R23, R22, -R9 ;  /* 0x8000000916177221 */ /* 0x000fc60000000000 */
[----:B------:R-:W5:Y:S01]  /*0e50*/  LDG.E R22, desc[UR4][R2.64+0x280] ;  /* 0x0002800402167981 */ /* 0x000f62000c1e1900 */
[----:B------:R-:W-:Y:S01]  /*0e60*/  FFMA R21, R23, R23, R21 ;  /* 0x0000001717157223 */ /* 0x000fe20000000015 */
[----:B------:R-:W-:Y:S02]  /*0e70*/  FADD R23, R20, -R9 ;  /* 0x8000000914177221 */ /* 0x000fe40000000000 */
[----:B------:R-:W5:Y:S02]  /*0e80*/  LDG.E R20, desc[UR4][R2.64+0x300] ;  /* 0x0003000402147981 */ /* 0x000f64000c1e1900 */
[----:B------:R-:W-:Y:S02]  /*0e90*/  FFMA R23, R23, R23, R21 ;  /* 0x0000001717177223 */ /* 0x000fe40000000015 */
[----:B------:R0:W5:Y:S01]  /*0ea0*/  LDG.E R21, desc[UR4][R2.64+0x380] ;  /* 0x0003800402157981 */ /* 0x000162000c1e1900 */
[--C-:B------:R-:W-:Y:S01]  /*0eb0*/  FADD R18, R18, -R9.reuse ;  /* 0x8000000912127221 */ /* 0x100fe20000000000 */
[----:B------:R-:W-:Y:S01]  /*0ec0*/  FADD R16, R16, -R9 ;  /* 0x8000000910107221 */ /* 0x000fe20000000000 */
[----:B------:R-:W-:-:S02]  /*0ed0*/  IADD3 R12, PT, PT, R12, 0x10, RZ ;  /* 0x000000100c0c7810 */ /* 0x000fc40007ffe0ff */
[----:B------:R-:W-:Y:S01]  /*0ee0*/  FFMA R23, R18, R18, R23 ;  /* 0x0000001212177223 */ /* 0x000fe20000000017 */
[----:B------:R-:W-:Y:S02]  /*0ef0*/  IADD3 R15, PT, PT, R15, 0x200, RZ ;  /* 0x000002000f0f7810 */ /* 0x000fe40007ffe0ff */
[----:B------:R-:W-:Y:S01]  /*0f00*/  ISETP.NE.AND P1, PT, R12, RZ, PT ;  /* 0x000000ff0c00720c */ /* 0x000fe20003f25270 */
[----:B------:R-:W-:Y:S01]  /*0f10*/  FFMA R23, R16, R16, R23 ;  /* 0x0000001010177223 */ /* 0x000fe20000000017 */
[----:B--2---:R-:W-:-:S04]  /*0f20*/  FADD R14, R14, -R9 ;  /* 0x800000090e0e7221 */ /* 0x004fc80000000000 */
[----:B------:R-:W-:Y:S01]  /*0f30*/  FFMA R23, R14, R14, R23 ;  /* 0x0000000e0e177223 */ /* 0x000fe20000000017 */
[----:B---3--:R-:W-:-:S04]  /*0f40*/  FADD R24, R24, -R9 ;  /* 0x8000000918187221 */ /* 0x008fc80000000000 */
[----:B------:R-:W-:Y:S01]  /*0f50*/  FFMA R23, R24, R24, R23 ;  /* 0x0000001818177223 */ /* 0x000fe20000000017 */
[----:B----4-:R-:W-:-:S04]  /*0f60*/  FADD R28, R28, -R9 ;  /* 0x800000091c1c7221 */ /* 0x010fc80000000000 */
[----:B------:R-:W-:Y:S01]  /*0f70*/  FFMA R23, R28, R28, R23 ;  /* 0x0000001c1c177223 */ /* 0x000fe20000000017 */
[----:B-----5:R-:W-:-:S04]  /*0f80*/  FADD R26, R26, -R9 ;  /* 0x800000091a1a7221 */ /* 0x020fc80000000000 */
[----:B------:R-:W-:Y:S01]  /*0f90*/  FFMA R23, R26, R26, R23 ;  /* 0x0000001a1a177223 */ /* 0x000fe20000000017 */
[--C-:B------:R-:W-:Y:S01]  /*0fa0*/  FADD R14, R17, -R9.reuse ;  /* 0x80000009110e7221 */ /* 0x100fe20000000000 */
[----:B------:R-:W-:-:S03]  /*0fb0*/  FADD R22, R22, -R9 ;  /* 0x8000000916167221 */ /* 0x000fc60000000000 */
[----:B------:R-:W-:Y:S01]  /*0fc0*/  FFMA R23, R14, R14, R23 ;  /* 0x0000000e0e177223 */ /* 0x000fe20000000017 */
[----:B------:R-:W-:Y:S01]  /*0fd0*/  IADD3 R14, P2, PT, R2, 0x800, RZ ;  /* 0x00000800020e7810 */ /* 0x000fe20007f5e0ff */
[----:B------:R-:W-:Y:S02]  /*0fe0*/  FADD R20, R20, -R9 ;  /* 0x8000000914147221 */ /* 0x000fe40000000000 */
[----:B------:R-:W-:Y:S01]  /*0ff0*/  FFMA R23, R22, R22, R23 ;  /* 0x0000001616177223 */ /* 0x000fe20000000017 */
[----:B0-----:R-:W-:Y:S01]  /*1000*/  IADD3.X R3, PT, PT, RZ, R3, RZ, P2, !PT ;  /* 0x00000003ff037210 */ /* 0x001fe200017fe4ff */
[----:B------:R-:W-:Y:S02]  /*1010*/  FADD R2, R21, -R9 ;  /* 0x8000000915027221 */ /* 0x000fe40000000000 */
[----:B------:R-:W-:-:S04]  /*1020*/  FFMA R23, R20, R20, R23 ;  /* 0x0000001414177223 */ /* 0x000fc80000000017 */
[----:B------:R-:W-:Y:S01]  /*1030*/  FFMA R17, R2, R2, R23 ;  /* 0x0000000202117223 */ /* 0x000fe20000000017 */
[----:B------:R-:W-:Y:S06]  /*1040*/  @P1 BRA `(.L_x_125) ;  /* 0xfffffffc00241947 */ /* 0x000fec000383ffff */
.L_x_124:
[----:B------:R-:W-:Y:S05]  /*1050*/  BSYNC.RECONVERGENT B1 ;  /* 0x0000000000017941 */ /* 0x000fea0003800200 */
.L_x_123:
        /* <DEDUP_REMOVED lines=16> */
[----:B--2---:R-:W-:-:S04]  /*1160*/  FADD R20, R20, -R9 ;  /* 0x8000000914147221 */ /* 0x004fc80000000000 */
[----:B------:R-:W-:Y:S01]  /*1170*/  FFMA R17, R20, R20, R17 ;  /* 0x0000001414117223 */ /* 0x000fe20000000011 */
[--C-:B---3--:R-:W-:Y:S01]  /*1180*/  FADD R22, R22, -R9.reuse ;  /* 0x8000000916167221 */ /* 0x108fe20000000000 */
[----:B----4-:R-:W-:-:S03]  /*1190*/  FADD R24, R24, -R9 ;  /* 0x8000000918187221 */ /* 0x010fc60000000000 */
[----:B------:R-:W-:Y:S01]  /*11a0*/  FFMA R17, R22, R22, R17 ;  /* 0x0000001616117223 */ /* 0x000fe20000000011 */
[----:B-----5:R-:W-:-:S03]  /*11b0*/  FADD R26, R26, -R9 ;  /* 0x800000091a1a7221 */ /* 0x020fc60000000000 */
[----:B------:R-:W-:Y:S01]  /*11c0*/  FFMA R17, R24, R24, R17 ;  /* 0x0000001818117223 */ /* 0x000fe20000000011 */
[----:B------:R-:W-:-:S03]  /*11d0*/  FADD R16, R16, -R9 ;  /* 0x8000000910107221 */ /* 0x000fc60000000000 */
[----:B------:R-:W-:Y:S01]  /*11e0*/  FFMA R17, R26, R26, R17 ;  /* 0x0000001a1a117223 */ /* 0x000fe20000000011 */
[----:B------:R-:W-:-:S03]  /*11f0*/  FADD R12, R12, -R9 ;  /* 0x800000090c0c7221 */ /* 0x000fc60000000000 */
[----:B------:R-:W-:Y:S01]  /*1200*/  FFMA R17, R16, R16, R17 ;  /* 0x0000001010117223 */ /* 0x000fe20000000011 */
[----:B------:R-:W-:-:S03]  /*1210*/  FADD R14, R14, -R9 ;  /* 0x800000090e0e7221 */ /* 0x000fc60000000000 */
[----:B------:R-:W-:Y:S01]  /*1220*/  FFMA R17, R12, R12, R17 ;  /* 0x0000000c0c117223 */ /* 0x000fe20000000011 */
[----:B------:R-:W-:-:S03]  /*1230*/  FADD R18, R18, -R9 ;  /* 0x8000000912127221 */ /* 0x000fc60000000000 */
[----:B------:R-:W-:-:S04]  /*1240*/  FFMA R17, R14, R14, R17 ;  /* 0x0000000e0e117223 */ /* 0x000fc80000000011 */
[----:B------:R-:W-:-:S07]  /*1250*/  FFMA R17, R18, R18, R17 ;  /* 0x0000001212117223 */ /* 0x000fce0000000011 */
.L_x_127:
[----:B------:R-:W-:Y:S05]  /*1260*/  BSYNC.RECONVERGENT B1 ;  /* 0x0000000000017941 */ /* 0x000fea0003800200 */
.L_x_126:
        /* <DEDUP_REMOVED lines=12> */
[----:B--2---:R-:W-:-:S04]  /*1330*/  FADD R2, R2, -R9 ;  /* 0x8000000902027221 */ /* 0x004fc80000000000 */
[----:B------:R-:W-:Y:S01]  /*1340*/  FFMA R2, R2, R2, R17 ;  /* 0x0000000202027223 */ /* 0x000fe20000000011 */
[--C-:B---3--:R-:W-:Y:S01]  /*1350*/  FADD R3, R12, -R9.reuse ;  /* 0x800000090c037221 */ /* 0x108fe20000000000 */
[----:B----4-:R-:W-:-:S03]  /*1360*/  FADD R17, R14, -R9 ;  /* 0x800000090e117221 */ /* 0x010fc60000000000 */
[----:B------:R-:W-:Y:S01]  /*1370*/  FFMA R2, R3, R3, R2 ;  /* 0x0000000303027223 */ /* 0x000fe20000000002 */
[----:B-----5:R-:W-:-:S03]  /*1380*/  FADD R3, R16, -R9 ;  /* 0x8000000910037221 */ /* 0x020fc60000000000 */
[----:B------:R-:W-:-:S04]  /*1390*/  FFMA R2, R17, R17, R2 ;  /* 0x0000001111027223 */ /* 0x000fc80000000002 */
[----:B------:R-:W-:-:S07]  /*13a0*/  FFMA R17, R3, R3, R2 ;  /* 0x0000000303117223 */ /* 0x000fce0000000002 */
.L_x_129:
[----:B------:R-:W-:Y:S05]  /*13b0*/  BSYNC.RECONVERGENT B1 ;  /* 0x0000000000017941 */ /* 0x000fea0003800200 */
.L_x_128:
[----:B------:R-:W-:Y:S05]  /*13c0*/  @!P1 BRA `(.L_x_122) ;  /* 0x0000000000309947 */ /* 0x000fea0003800000 */
[----:B------:R-:W0:Y:S01]  /*13d0*/  LDCU.64 UR8, c[0x0][0x398] ;  /* 0x00007300ff0877ac */ /* 0x000e220008000a00 */
[----:B------:R-:W-:Y:S02]  /*13e0*/  IADD3 R0, PT, PT, -R0, RZ, RZ ;  /* 0x000000ff00007210 */ /* 0x000fe40007ffe1ff */
[----:B0-----:R-:W-:-:S04]  /*13f0*/  LEA R2, P0, R6, UR8, 0x2 ;  /* 0x0000000806027c11 */ /* 0x001fc8000f8010ff */
[----:B------:R-:W-:-:S09]  /*1400*/  LEA.HI.X R3, R6, UR9, R7, 0x2, P0 ;  /* 0x0000000906037c11 */ /* 0x000fd200080f1407 */
.L_x_130:
[----:B------:R-:W-:-:S06]  /*1410*/  IMAD.WIDE R4, R15, 0x4, R2 ;  /* 0x000000040f047825 */ /* 0x000fcc00078e0202 */
[----:B------:R-:W2:Y:S01]  /*1420*/  LDG.E R4, desc[UR4][R4.64] ;  /* 0x0000000404047981 */ /* 0x000ea2000c1e1900 */
[----:B------:R-:W-:Y:S02]  /*1430*/  IADD3 R0, PT, PT, R0, 0x1, RZ ;  /* 0x0000000100007810 */ /* 0x000fe40007ffe0ff */
[----:B------:R-:W-:Y:S02]  /*1440*/  IADD3 R15, PT, PT, R15, 0x20, RZ ;  /* 0x000000200f0f7810 */ /* 0x000fe40007ffe0ff */
[----:B------:R-:W-:Y:S01]  /*1450*/  ISETP.NE.AND P0, PT, R0, RZ, PT ;  /* 0x000000ff0000720c */ /* 0x000fe20003f05270 */
[----:B--2---:R-:W-:-:S04]  /*1460*/  FADD R12, R4, -R9 ;  /* 0x80000009040c7221 */ /* 0x004fc80000000000 */
[----:B------:R-:W-:-:S08]  /*1470*/  FFMA R17, R12, R12, R17 ;  /* 0x0000000c0c117223 */ /* 0x000fd00000000011 */
[----:B------:R-:W-:Y:S05]  /*1480*/  @P0 BRA `(.L_x_130) ;  /* 0xfffffffc00e00947 */ /* 0x000fea000383ffff */
.L_x_122:
[----:B------:R-:W-:Y:S05]  /*1490*/  BSYNC.RECONVERGENT B0 ;  /* 0x0000000000007941 */ /* 0x000fea0003800200 */
.L_x_121:
[----:B------:R-:W0:Y:S01]  /*14a0*/  SHFL.BFLY PT, R0, R17, 0x10, 0x1f ;  /* 0x0e001f0011007f89 */ /* 0x000e2200000e0000 */
[----:B------:R-:W1:Y:S01]  /*14b0*/  MUFU.RCP R14, R13 ;  /* 0x0000000d000e7308 */ /* 0x000e620000001000 */
[----:B------:R-:W-:Y:S01]  /*14c0*/  BSSY.RECONVERGENT B0, `(.L_x_131) ;  /* 0x0000016000007945 */ /* 0x000fe20003800200 */
[----:B------:R-:W-:Y:S01]  /*14d0*/  ISETP.NE.AND P0, PT, R8, RZ, PT ;  /* 0x000000ff0800720c */ /* 0x000fe20003f05270 */
[----:B-1----:R-:W-:Y:S01]  /*14e0*/  FFMA R15, -R13, R14, 1 ;  /* 0x3f8000000d0f7423 */ /* 0x002fe2000000010e */
[----:B0-----:R-:W-:-:S05]  /*14f0*/  FADD R2, R0, R17 ;  /* 0x0000001100027221 */ /* 0x001fca0000000000 */
[----:B------:R-:W0:Y:S02]  /*1500*/  SHFL.BFLY PT, R3, R2, 0x8, 0x1f ;  /* 0x0d001f0002037f89 */ /* 0x000e2400000e0000 */
[----:B0-----:R-:W-:-:S05]  /*1510*/  FADD R3, R2, R3 ;  /* 0x0000000302037221 */ /* 0x001fca0000000000 */
[----:B------:R-:W0:Y:S02]  /*1520*/  SHFL.BFLY PT, R0, R3, 0x4, 0x1f ;  /* 0x0c801f0003007f89 */ /* 0x000e2400000e0000 */
[----:B0-----:R-:W-:-:S05]  /*1530*/  FADD R4, R3, R0 ;  /* 0x0000000003047221 */ /* 0x001fca0000000000 */
[----:B------:R-:W0:Y:S02]  /*1540*/  SHFL.BFLY PT, R5, R4, 0x2, 0x1f ;  /* 0x0c401f0004057f89 */ /* 0x000e2400000e0000 */
[----:B0-----:R-:W-:-:S05]  /*1550*/  FADD R5, R4, R5 ;  /* 0x0000000504057221 */ /* 0x001fca0000000000 */
[----:B------:R-:W0:Y:S02]  /*1560*/  SHFL.BFLY PT, R0, R5, 0x1, 0x1f ;  /* 0x0c201f0005007f89 */ /* 0x000e2400000e0000 */
[----:B0-----:R-:W-:Y:S01]  /*1570*/  FADD R12, R5, R0 ;  /* 0x00000000050c7221 */ /* 0x001fe20000000000 */
[----:B------:R-:W-:-:S03]  /*1580*/  FFMA R0, R14, R15, R14 ;  /* 0x0000000f0e007223 */ /* 0x000fc6000000000e */
[----:B------:R-:W0:Y:S01]  /*1590*/  FCHK P1, R12, R13 ;  /* 0x0000000d0c007302 */ /* 0x000e220000020000 */
[----:B------:R-:W-:-:S04]  /*15a0*/  FFMA R2, R0, R12, RZ ;  /* 0x0000000c00027223 */ /* 0x000fc800000000ff */
[----:B------:R-:W-:-:S04]  /*15b0*/  FFMA R3, -R13, R2, R12 ;  /* 0x000000020d037223 */ /* 0x000fc8000000010c */
[----:B------:R-:W-:Y:S01]  /*15c0*/  FFMA R0, R0, R3, R2 ;  /* 0x0000000300007223 */ /* 0x000fe20000000002 */
[----:B0-----:R-:W-:Y:S06]  /*15d0*/  @!P1 BRA `(.L_x_132) ;  /* 0x0000000000109947 */ /* 0x001fec0003800000 */
[----:B------:R-:W-:Y:S01]  /*15e0*/  MOV R0, R12 ;  /* 0x0000000c00007202 */ /* 0x000fe20000000f00 */
[----:B------:R-:W-:Y:S01]  /*15f0*/  IMAD.MOV.U32 R3, RZ, RZ, R13 ;  /* 0x000000ffff037224 */ /* 0x000fe200078e000d */
[----:B------:R-:W-:-:S07]  /*1600*/  MOV R2, 0x1620 ;  /* 0x0000162000027802 */ /* 0x000fce0000000f00 */
[----:B------:R-:W-:Y:S05]  /*1610*/  CALL.REL.NOINC `($__internal_2_$__cuda_sm3x_div_rn_noftz_f32_slowpath) ;  /* 0x0000000c00547944 */ /* 0x000fea0003c00000 */
.L_x_132:
[----:B------:R-:W-:Y:S05]  /*1620*/  BSYNC.RECONVERGENT B0 ;  /* 0x0000000000007941 */ /* 0x000fea0003800200 */
.L_x_131:
[----:B------:R-:W0:Y:S01]  /*1630*/  LDCU.64 UR6, c[0x0][0x390] ;  /* 0x00007200ff0677ac */ /* 0x000e220008000a00 */
[----:B------:R-:W-:Y:S01]  /*1640*/  FADD R4, R0, 9.9999997473787516356e-06 ;  /* 0x3727c5ac00047421 */ /* 0x000fe20000000000 */
[----:B0-----:R-:W-:Y:S01]  /*1650*/  ISETP.EQ.U32.AND P1, PT, RZ, UR6, PT ;  /* 0x00000006ff007c0c */ /* 0x001fe2000bf22070 */
[----:B------:R-:W0:Y:S03]  /*1660*/  LDCU UR6, c[0x0][0x3b4] ;  /* 0x00007680ff0677ac */ /* 0x000e260008000800 */
[----:B------:R-:W-:Y:S02]  /*1670*/  ISETP.EQ.OR.EX P0, PT, RZ, UR7, P0, P1 ;  /* 0x00000007ff007c0c */ /* 0x000fe40008702710 */
[----:B------:R-:W-:-:S11]  /*1680*/  FSETP.GEU.AND P1, PT, |R4|, 1.175494350822287508e-38, PT ;  /* 0x008000000400780b */ /* 0x000fd60003f2e200 */
[----:B------:R-:W1:Y:S02]  /*1690*/  @!P0 LDC.64 R2, c[0x0][0x390] ;  /* 0x0000e400ff028b82 */ /* 0x000e640000000a00 */
[----:B------:R-:W-:Y:S01]  /*16a0*/  @!P1 FMUL R4, R4, 16777216 ;  /* 0x4b80000004049820 */ /* 0x000fe20000400000 */
[----:B0-----:R-:W-:-:S03]  /*16b0*/  ISETP.GE.AND P2, PT, R8, UR6, PT ;  /* 0x0000000608007c0c */ /* 0x001fc6000bf46270 */
[----:B------:R-:W0:Y:S02]  /*16c0*/  MUFU.RSQ R0, R4 ;  /* 0x0000000400007308 */ /* 0x000e240000001400 */
[----:B0-----:R-:W-:Y:S01]  /*16d0*/  @!P1 FMUL R0, R0, 4096 ;  /* 0x4580000000009820 */ /* 0x001fe20000400000 */
[----:B-1----:R-:W-:-:S05]  /*16e0*/  @!P0 IMAD.WIDE R2, R11, 0x4, R2 ;  /* 0x000000040b028825 */ /* 0x002fca00078e0202 */
[----:B------:R0:W-:Y:S02]  /*16f0*/  @!P0 STG.E.EF desc[UR4][R2.64], R0 ;  /* 0x0000000002008986 */ /* 0x0001e4000c001904 */
[----:B------:R-:W-:Y:S05]  /*1700*/  @P2 EXIT ;  /* 0x000000000000294d */ /* 0x000fea0003800000 */
[----:B------:R-:W-:Y:S01]  /*1710*/  LOP3.LUT R14, RZ, R8, RZ, 0x33, !PT ;  /* 0x00000008ff0e7212 */ /* 0x000fe200078e33ff */
[----:B------:R-:W1:Y:S01]  /*1720*/  LDCU.128 UR8, c[0x0][0x3a0] ;  /* 0x00007400ff0877ac */ /* 0x000e620008000c00 */
[----:B------:R-:W-:Y:S02]  /*1730*/  BSSY.RECONVERGENT B0, `(.L_x_133) ;  /* 0x0000057000007945 */ /* 0x000fe40003800200 */
[----:B------:R-:W-:-:S04]  /*1740*/  IADD3 R14, PT, PT, R14, UR6, RZ ;  /* 0x000000060e0e7c10 */ /* 0x000fc8000fffe0ff */
[C---:B------:R-:W-:Y:S02]  /*1750*/  ISETP.GE.U32.AND P0, PT, R14.reuse, 0xe0, PT ;  /* 0x000000e00e00780c */ /* 0x040fe40003f06070 */
[----:B------:R-:W-:-:S11]  /*1760*/  LEA.HI R15, R14, 0x1, RZ, 0x1b ;  /* 0x000000010e0f7811 */ /* 0x000fd600078fd8ff */
[----:B-1----:R-:W-:Y:S05]  /*1770*/  @!P0 BRA `(.L_x_134) ;  /* 0x0000000400488947 */ /* 0x002fea0003800000 */
[----:B------:R-:W1:Y:S01]  /*1780*/  LDCU.64 UR12, c[0x0][0x398] ;  /* 0x00007300ff0c77ac */ /* 0x000e620008000a00 */
[----:B------:R-:W-:Y:S02]  /*1790*/  SHF.L.U32 R17, R6, 0x2, RZ ;  /* 0x0000000206117819 */ /* 0x000fe400000006ff */
[----:B------:R-:W-:Y:S01]  /*17a0*/  LOP3.LUT R18, R10, 0x1f, RZ, 0xc0, !PT ;  /* 0x0000001f0a127812 */ /* 0x000fe200078ec0ff */
[----:B------:R-:W2:Y:S01]  /*17b0*/  LDCU.64 UR6, c[0x0][0x380] ;  /* 0x00007000ff0677ac */ /* 0x000ea20008000a00 */
[----:B------:R-:W-:Y:S02]  /*17c0*/  SHF.L.U64.HI R22, R6, 0x2, R7 ;  /* 0x0000000206167819 */ /* 0x000fe40000010207 */
[----:B------:R-:W-:Y:S01]  /*17d0*/  LOP3.LUT R21, R15, 0xffffff8, RZ, 0xc0, !PT ;  /* 0x0ffffff80f157812 */ /* 0x000fe200078ec0ff */
[----:B------:R-:W-:-:S03]  /*17e0*/  IMAD.WIDE.U32 R18, R18, 0x4, RZ ;  /* 0x0000000412127825 */ /* 0x000fc600078e00ff */
[----:B------:R-:W-:Y:S02]  /*17f0*/  IADD3 R21, PT, PT, -R21, RZ, RZ ;  /* 0x000000ff15157210 */ /* 0x000fe40007ffe1ff */
[C---:B-1----:R-:W-:Y:S02]  /*1800*/  IADD3 R16, P0, PT, R17.reuse, UR12, RZ ;  /* 0x0000000c11107c10 */ /* 0x042fe4000ff1e0ff */
[----:B--2---:R-:W-:Y:S02]  /*1810*/  IADD3 R17, P1, PT, R17, UR6, RZ ;  /* 0x0000000611117c10 */ /* 0x004fe4000ff3e0ff */
[C---:B------:R-:W-:Y:S02]  /*1820*/  IADD3.X R20, PT, PT, R22.reuse, UR13, RZ, P0, !PT ;  /* 0x0000000d16147c10 */ /* 0x040fe400087fe4ff */
[----:B------:R-:W-:-:S09]  /*1830*/  IADD3.X R22, PT, PT, R22, UR7, RZ, P1, !PT ;  /* 0x0000000716167c10 */ /* 0x000fd20008ffe4ff */
.L_x_135:
[C---:B0-----:R-:W-:Y:S02]  /*1840*/  IADD3 R2, P0, PT, R18.reuse, R16, RZ ;  /* 0x0000001012027210 */ /* 0x041fe40007f1e0ff */
[C---:B------:R-:W-:Y:S02]  /*1850*/  IADD3 R4, P1, PT, R18.reuse, UR8, RZ ;  /* 0x0000000812047c10 */ /* 0x040fe4000ff3e0ff */
[C---:B------:R-:W-:Y:S02]  /*1860*/  IADD3.X R3, PT, PT, R19.reuse, R20, RZ, P0, !PT ;  /* 0x0000001413037210 */ /* 0x040fe400007fe4ff */
[----:B------:R-:W-:Y:S02]  /*1870*/  IADD3 R10, P0, PT, R18, UR10, RZ ;  /* 0x0000000a120a7c10 */ /* 0x000fe4000ff1e0ff */
[C---:B------:R-:W-:Y:S01]  /*1880*/  IADD3.X R5, PT, PT, R19.reuse, UR9, RZ, P1, !PT ;  /* 0x0000000913057c10 */ /* 0x040fe20008ffe4ff */
[----:B---3--:R-:W2:Y:S01]  /*1890*/  LDG.E.EF R12, desc[UR4][R2.64] ;  /* 0x00000004020c7981 */ /* 0x008ea2000c0e1900 */
[----:B------:R-:W-:-:S03]  /*18a0*/  IADD3.X R11, PT, PT, R19, UR11, RZ, P0, !PT ;  /* 0x0000000b130b7c10 */ /* 0x000fc600087fe4ff */
[----:B------:R-:W3:Y:S04]  /*18b0*/  LDG.E.CONSTANT R24, desc[UR4][R4.64] ;  /* 0x0000000404187981 */ /* 0x000ee8000c1e9900 */
[----:B------:R-:W3:Y:S04]  /*18c0*/  LDG.E.CONSTANT R26, desc[UR4][R10.64] ;  /* 0x000000040a1a7981 */ /* 0x000ee8000c1e9900 */
[----:B------:R-:W4:Y:S01]  /*18d0*/  LDG.E.CONSTANT R28, desc[UR4][R10.64+0x80] ;  /* 0x000080040a1c7981 */ /* 0x000f22000c1e9900 */
[----:B--2---:R-:W-:Y:S01]  /*18e0*/  FADD R13, R12, -R9 ;  /* 0x800000090c0d7221 */ /* 0x004fe20000000000 */
[----:B------:R-:W-:-:S03]  /*18f0*/  IADD3 R12, P0, PT, R18, R17, RZ ;  /* 0x00000011120c7210 */ /* 0x000fc60007f1e0ff */
[----:B------:R-:W-:Y:S02]  /*1900*/  FMUL R23, R0, R13 ;  /* 0x0000000d00177220 */ /* 0x000fe40000400000 */
[----:B------:R-:W-:Y:S02]  /*1910*/  IMAD.X R13, R19, 0x1, R22, P0 ;  /* 0x00000001130d7824 */ /* 0x000fe400000e0616 */
[----:B---3--:R-:W-:Y:S02]  /*1920*/  FFMA R23, R23, R24, R26 ;  /* 0x0000001817177223 */ /* 0x008fe4000000001a */
[----:B------:R-:W4:Y:S04]  /*1930*/  LDG.E.CONSTANT R26, desc[UR4][R4.64+0x80] ;  /* 0x00008004041a7981 */ /* 0x000f28000c1e9900 */
[----:B------:R0:W-:Y:S04]  /*1940*/  STG.E.EF desc[UR4][R12.64], R23 ;  /* 0x000000170c007986 */ /* 0x0001e8000c001904 */
[----:B------:R-:W2:Y:S02]  /*1950*/  LDG.E.EF R24, desc[UR4][R2.64+0x80] ;  /* 0x0000800402187981 */ /* 0x000ea4000c0e1900 */
[----:B--2---:R-:W-:-:S04]  /*1960*/  FADD R25, R24, -R9 ;  /* 0x8000000918197221 */ /* 0x004fc80000000000 */
[----:B------:R-:W-:-:S04]  /*1970*/  FMUL R25, R0, R25 ;  /* 0x0000001900197220 */ /* 0x000fc80000400000 */
[----:B----4-:R-:W-:Y:S02]  /*1980*/  FFMA R25, R25, R26, R28 ;  /* 0x0000001a19197223 */ /* 0x010fe4000000001c */
[----:B------:R-:W2:Y:S04]  /*1990*/  LDG.E.CONSTANT R26, desc[UR4][R4.64+0x100] ;  /* 0x00010004041a7981 */ /* 0x000ea8000c1e9900 */
[----:B------:R1:W-:Y:S04]  /*19a0*/  STG.E.EF desc[UR4][R12.64+0x80], R25 ;  /* 0x000080190c007986 */ /* 0x0003e8000c001904 */
[----:B------:R-:W0:Y:S04]  /*19b0*/  LDG.E.EF R24, desc[UR4][R2.64+0x100] ;  /* 0x0001000402187981 */ /* 0x000e28000c0e1900 */
[----:B------:R-:W2:Y:S01]  /*19c0*/  LDG.E.CONSTANT R28, desc[UR4][R10.64+0x100] ;  /* 0x000100040a1c7981 */ /* 0x000ea2000c1e9900 */
[----:B0-----:R-:W-:-:S04]  /*19d0*/  FADD R23, R24, -R9 ;  /* 0x8000000918177221 */ /* 0x001fc80000000000 */
[----:B------:R-:W-:-:S04]  /*19e0*/  FMUL R23, R0, R23 ;  /* 0x0000001700177220 */ /* 0x000fc80000400000 */
[----:B--2---:R-:W-:Y:S02]  /*19f0*/  FFMA R23, R23, R26, R28 ;  /* 0x0000001a17177223 */ /* 0x004fe4000000001c */
[----:B------:R-:W2:Y:S04]  /*1a00*/  LDG.E.CONSTANT R26, desc[UR4][R4.64+0x180] ;  /* 0x00018004041a7981 */ /* 0x000ea8000c1e9900 */
[----:B------:R0:W-:Y:S04]  /*1a10*/  STG.E.EF desc[UR4][R12.64+0x100], R23 ;  /* 0x000100170c007986 */ /* 0x0001e8000c001904 */
[----:B------:R-:W1:Y:S04]  /*1a20*/  LDG.E.EF R24, desc[UR4][R2.64+0x180] ;  /* 0x0001800402187981 */ /* 0x000e68000c0e1900 */
[----:B------:R-:W2:Y:S01]  /*1a30*/  LDG.E.CONSTANT R28, desc[UR4][R10.64+0x180] ;  /* 0x000180040a1c7981 */ /* 0x000ea2000c1e9900 */
[----:B-1----:R-:W-:-:S04]  /*1a40*/  FADD R25, R24, -R9 ;  /* 0x8000000918197221 */ /* 0x002fc80000000000 */
[----:B------:R-:W-:-:S04]  /*1a50*/  FMUL R25, R0, R25 ;  /* 0x0000001900197220 */ /* 0x000fc80000400000 */
[----:B--2---:R-:W-:Y:S02]  /*1a60*/  FFMA R25, R25, R26, R28 ;  /* 0x0000001a19197223 */ /* 0x004fe4000000001c */
        /* <DEDUP_REMOVED lines=25> */
[----:B------:R-:W-:-:S04]  /*1c00*/  IADD3 R21, PT, PT, R21, 0x8, RZ ;  /* 0x0000000815157810 */ /* 0x000fc80007ffe0ff */
[----:B------:R-:W-:Y:S02]  /*1c10*/  ISETP.NE.AND P0, PT, R21, RZ, PT ;  /* 0x000000ff1500720c */ /* 0x000fe40003f05270 */
[----:B------:R-:W-:Y:S02]  /*1c20*/  IADD3 R18, P1, PT, R18, 0x400, RZ ;  /* 0x0000040012127810 */ /* 0x000fe40007f3e0ff */
[----:B------:R-:W-:Y:S02]  /*1c30*/  IADD3 R8, PT, PT, R8, 0x100, RZ ;  /* 0x0000010008087810 */ /* 0x000fe40007ffe0ff */
[----:B------:R-:W-:Y:S01]  /*1c40*/  IADD3.X R19, PT, PT, RZ, R19, RZ, P1, !PT ;  /* 0x00000013ff137210 */ /* 0x000fe20000ffe4ff */
[----:B-1----:R-:W-:-:S04]  /*1c50*/  FADD R25, R24, -R9 ;  /* 0x8000000918197221 */ /* 0x002fc80000000000 */
[----:B------:R-:W-:-:S04]  /*1c60*/  FMUL R25, R0, R25 ;  /* 0x0000001900197220 */ /* 0x000fc80000400000 */
[----:B--2---:R-:W-:-:S05]  /*1c70*/  FFMA R25, R25, R26, R28 ;  /* 0x0000001a19197223 */ /* 0x004fca000000001c */
[----:B------:R3:W-:Y:S01]  /*1c80*/  STG.E.EF desc[UR4][R12.64+0x380], R25 ;  /* 0x000380190c007986 */ /* 0x0007e2000c001904 */
[----:B------:R-:W-:Y:S05]  /*1c90*/  @P0 BRA `(.L_x_135) ;  /* 0xfffffff800e80947 */ /* 0x000fea000383ffff */
.L_x_134:
[----:B------:R-:W-:Y:S05]  /*1ca0*/  BSYNC.RECONVERGENT B0 ;  /* 0x0000000000007941 */ /* 0x000fea0003800200 */
.L_x_133:
[----:B0-----:R-:W-:-:S13]  /*1cb0*/  LOP3.LUT P0, R2, R15, 0x7, RZ, 0xc0, !PT ;  /* 0x000000070f027812 */ /* 0x001fda000780c0ff */
[----:B------:R-:W-:Y:S05]  /*1cc0*/  @!P0 EXIT ;  /* 0x000000000000894d */ /* 0x000fea0003800000 */
[----:B------:R-:W-:Y:S01]  /*1cd0*/  ISETP.GE.U32.AND P1, PT, R2, 0x4, PT ;  /* 0x000000040200780c */ /* 0x000fe20003f26070 */
[----:B------:R-:W-:Y:S01]  /*1ce0*/  BSSY.RECONVERGENT B0, `(.L_x_136) ;  /* 0x000002e000007945 */ /* 0x000fe20003800200 */
[----:B------:R-:W-:-:S11]  /*1cf0*/  LOP3.LUT P0, R15, R15, 0x3, RZ, 0xc0, !PT ;  /* 0x000000030f0f7812 */ /* 0x000fd6000780c0ff */
[----:B------:R-:W-:Y:S05]  /*1d00*/  @!P1 BRA `(.L_x_137) ;  /* 0x0000000000ac9947 */ /* 0x000fea0003800000 */
[----:B------:R-:W0:Y:S01]  /*1d10*/  LDCU.64 UR6, c[0x0][0x398] ;  /* 0x00007300ff0677ac */ /* 0x000e220008000a00 */
[----:B------:R-:W1:Y:S01]  /*1d20*/  LDC.64 R4, c[0x0][0x3a0] ;  /* 0x0000e800ff047b82 */ /* 0x000e620000000a00 */
[----:B------:R-:W-:-:S04]  /*1d30*/  IADD3 R18, P1, PT, R6, R8, RZ ;  /* 0x0000000806127210 */ /* 0x000fc80007f3e0ff */
[----:B------:R-:W-:Y:S02]  /*1d40*/  LEA.HI.X.SX32 R3, R8, R7, 0x1, P1 ;  /* 0x0000000708037211 */ /* 0x000fe400008f0eff */
[C---:B------:R-:W-:Y:S01]  /*1d50*/  SHF.L.U32 R16, R18.reuse, 0x2, RZ ;  /* 0x0000000212107819 */ /* 0x040fe200000006ff */
[----:B------:R-:W2:Y:S01]  /*1d60*/  LDC.64 R10, c[0x0][0x3a8] ;  /* 0x0000ea00ff0a7b82 */ /* 0x000ea20000000a00 */
[----:B------:R-:W-:Y:S02]  /*1d70*/  SHF.L.U64.HI R18, R18, 0x2, R3 ;  /* 0x0000000212127819 */ /* 0x000fe40000010203 */
[----:B0-----:R-:W-:-:S04]  /*1d80*/  IADD3 R2, P1, PT, R16, UR6, RZ ;  /* 0x0000000610027c10 */ /* 0x001fc8000ff3e0ff */
[----:B------:R-:W-:Y:S01]  /*1d90*/  IADD3.X R3, PT, PT, R18, UR7, RZ, P1, !PT ;  /* 0x0000000712037c10 */ /* 0x000fe20008ffe4ff */
[----:B------:R-:W0:Y:S04]  /*1da0*/  LDCU.64 UR6, c[0x0][0x380] ;  /* 0x00007000ff0677ac */ /* 0x000e280008000a00 */
[----:B---3--:R-:W3:Y:S01]  /*1db0*/  LDG.E.EF R12, desc[UR4][R2.64] ;  /* 0x00000004020c7981 */ /* 0x008ee2000c0e1900 */
[----:B-1----:R-:W-:-:S04]  /*1dc0*/  IMAD.WIDE R4, R8, 0x4, R4 ;  /* 0x0000000408047825 */ /* 0x002fc800078e0204 */
[----:B--2---:R-:W-:Y:S01]  /*1dd0*/  IMAD.WIDE R10, R8, 0x4, R10 ;  /* 0x00000004080a7825 */ /* 0x004fe200078e020a */
[----:B------:R-:W2:Y:S04]  /*1de0*/  LDG.E.CONSTANT R17, desc[UR4][R4.64] ;  /* 0x0000000404117981 */ /* 0x000ea8000c1e9900 */
[----:B------:R-:W2:Y:S04]  /*1df0*/  LDG.E.CONSTANT R19, desc[UR4][R10.64] ;  /* 0x000000040a137981 */ /* 0x000ea8000c1e9900 */
[----:B------:R-:W4:Y:S01]  /*1e00*/  LDG.E.CONSTANT R20, desc[UR4][R10.64+0x80] ;  /* 0x000080040a147981 */ /* 0x000f22000c1e9900 */
[----:B---3--:R-:W-:Y:S01]  /*1e10*/  FADD R13, R12, -R9 ;  /* 0x800000090c0d7221 */ /* 0x008fe20000000000 */
[----:B0-----:R-:W-:-:S03]  /*1e20*/  IADD3 R12, P1, PT, R16, UR6, RZ ;  /* 0x00000006100c7c10 */ /* 0x001fc6000ff3e0ff */
[----:B------:R-:W-:Y:S01]  /*1e30*/  FMUL R16, R0, R13 ;  /* 0x0000000d00107220 */ /* 0x000fe20000400000 */
[----:B------:R-:W-:Y:S02]  /*1e40*/  IADD3.X R13, PT, PT, R18, UR7, RZ, P1, !PT ;  /* 0x00000007120d7c10 */ /* 0x000fe40008ffe4ff */
[----:B------:R-:W4:Y:S01]  /*1e50*/  LDG.E.CONSTANT R18, desc[UR4][R4.64+0x80] ;  /* 0x0000800404127981 */ /* 0x000f22000c1e9900 */
[----:B--2---:R-:W-:-:S05]  /*1e60*/  FFMA R17, R16, R17, R19 ;  /* 0x0000001110117223 */ /* 0x004fca0000000013 */
        /* <DEDUP_REMOVED lines=16> */
[----:B------:R-:W-:-:S02]  /*1f70*/  VIADD R8, R8, 0x80 ;  /* 0x0000008008087836 */ /* 0x000fc40000000000 */
[----:B-1----:R-:W-:-:S04]  /*1f80*/  FADD R19, R16, -R9 ;  /* 0x8000000910137221 */ /* 0x002fc80000000000 */
[----:B------:R-:W-:-:S04]  /*1f90*/  FMUL R19, R0, R19 ;  /* 0x0000001300137220 */ /* 0x000fc80000400000 */
[----:B--2---:R-:W-:-:S05]  /*1fa0*/  FFMA R19, R19, R18, R20 ;  /* 0x0000001213137223 */ /* 0x004fca0000000014 */
[----:B------:R0:W-:Y:S02]  /*1fb0*/  STG.E.EF desc[UR4][R12.64+0x180], R19 ;  /* 0x000180130c007986 */ /* 0x0001e4000c001904 */
.L_x_137:
[----:B------:R-:W-:Y:S05]  /*1fc0*/  BSYNC.RECONVERGENT B0 ;  /* 0x0000000000007941 */ /* 0x000fea0003800200 */
.L_x_136:
[----:B------:R-:W-:Y:S05]  /*1fd0*/  @!P0 EXIT ;  /* 0x000000000000894d */ /* 0x000fea0003800000 */
[----:B------:R-:W-:Y:S01]  /*1fe0*/  ISETP.NE.AND P1, PT, R15, 0x1, PT ;  /* 0x000000010f00780c */ /* 0x000fe20003f25270 */
[----:B------:R-:W-:Y:S01]  /*1ff0*/  BSSY.RECONVERGENT B0, `(.L_x_138) ;  /* 0x0000020000007945 */ /* 0x000fe20003800200 */
[----:B------:R-:W-:-:S11]  /*2000*/  LOP3.LUT P0, RZ, R14, 0x20, RZ, 0xc0, !PT ;  /* 0x000000200eff7812 */ /* 0x000fd6000780c0ff */
[----:B------:R-:W-:Y:S05]  /*2010*/  @!P1 BRA `(.L_x_139) ;  /* 0x0000000000749947 */ /* 0x000fea0003800000 */
[----:B------:R-:W1:Y:S01]  /*2020*/  LDCU.64 UR6, c[0x0][0x398] ;  /* 0x00007300ff0677ac */ /* 0x000e620008000a00 */
[----:B------:R-:W2:Y:S01]  /*2030*/  LDC.64 R4, c[0x0][0x3a0] ;  /* 0x0000e800ff047b82 */ /* 0x000ea20000000a00 */
[----:B------:R-:W-:-:S04]  /*2040*/  IADD3 R2, P1, PT, R6, R8, RZ ;  /* 0x0000000806027210 */ /* 0x000fc80007f3e0ff */
[----:B------:R-:W-:Y:S02]  /*2050*/  LEA.HI.X.SX32 R3, R8, R7, 0x1, P1 ;  /* 0x0000000708037211 */ /* 0x000fe400008f0eff */
[C---:B------:R-:W-:Y:S01]  /*2060*/  SHF.L.U32 R14, R2.reuse, 0x2, RZ ;  /* 0x00000002020e7819 */ /* 0x040fe200000006ff */
[----:B0--3--:R-:W0:Y:S01]  /*2070*/  LDC.64 R12, c[0x0][0x3a8] ;  /* 0x0000ea00ff0c7b82 */ /* 0x009e220000000a00 */
[----:B------:R-:W-:Y:S02]  /*2080*/  SHF.L.U64.HI R15, R2, 0x2, R3 ;  /* 0x00000002020f7819 */ /* 0x000fe40000010203 */
[----:B-1----:R-:W-:-:S04]  /*2090*/  IADD3 R2, P1, PT, R14, UR6, RZ ;  /* 0x000000060e027c10 */ /* 0x002fc8000ff3e0ff */
[----:B------:R-:W-:Y:S01]  /*20a0*/  IADD3.X R3, PT, PT, R15, UR7, RZ, P1, !PT ;  /* 0x000000070f037c10 */ /* 0x000fe20008ffe4ff */
[----:B------:R-:W1:Y:S04]  /*20b0*/  LDCU.64 UR6, c[0x0][0x380] ;  /* 0x00007000ff0677ac */ /* 0x000e680008000a00 */
[----:B------:R-:W3:Y:S01]  /*20c0*/  LDG.E.EF R10, desc[UR4][R2.64] ;  /* 0x00000004020a7981 */ /* 0x000ee2000c0e1900 */
[----:B--2---:R-:W-:-:S04]  /*20d0*/  IMAD.WIDE R4, R8, 0x4, R4 ;  /* 0x0000000408047825 */ /* 0x004fc800078e0204 */
[----:B0-----:R-:W-:Y:S01]  /*20e0*/  IMAD.WIDE R12, R8, 0x4, R12 ;  /* 0x00000004080c7825 */ /* 0x001fe200078e020c */
[----:B------:R-:W2:Y:S04]  /*20f0*/  LDG.E.CONSTANT R17, desc[UR4][R4.64] ;  /* 0x0000000404117981 */ /* 0x000ea8000c1e9900 */
[----:B------:R-:W2:Y:S04]  /*2100*/  LDG.E.CONSTANT R16, desc[UR4][R12.64] ;  /* 0x000000040c107981 */ /* 0x000ea8000c1e9900 */
[----:B------:R-:W4:Y:S01]  /*2110*/  LDG.E.CONSTANT R19, desc[UR4][R12.64+0x80] ;  /* 0x000080040c137981 */ /* 0x000f22000c1e9900 */
[----:B---3--:R-:W-:Y:S01]  /*2120*/  FADD R11, R10, -R9 ;  /* 0x800000090a0b7221 */ /* 0x008fe20000000000 */
[----:B-1----:R-:W-:-:S03]  /*2130*/  IADD3 R10, P1, PT, R14, UR6, RZ ;  /* 0x000000060e0a7c10 */ /* 0x002fc6000ff3e0ff */
[----:B------:R-:W-:Y:S01]  /*2140*/  FMUL R14, R0, R11 ;  /* 0x0000000b000e7220 */ /* 0x000fe20000400000 */
[----:B------:R-:W-:-:S03]  /*2150*/  IADD3.X R11, PT, PT, R15, UR7, RZ, P1, !PT ;  /* 0x000000070f0b7c10 */ /* 0x000fc60008ffe4ff */
[----:B--2---:R-:W-:Y:S02]  /*2160*/  FFMA R15, R17, R14, R16 ;  /* 0x0000000e110f7223 */ /* 0x004fe40000000010 */
[----:B------:R-:W4:Y:S04]  /*2170*/  LDG.E.CONSTANT R14, desc[UR4][R4.64+0x80] ;  /* 0x00008004040e7981 */ /* 0x000f28000c1e9900 */
[----:B------:R1:W-:Y:S04]  /*2180*/  STG.E.EF desc[UR4][R10.64], R15 ;  /* 0x0000000f0a007986 */ /* 0x0003e8000c001904 */
[----:B------:R-:W2:Y:S01]  /*2190*/  LDG.E.EF R2, desc[UR4][R2.64+0x80] ;  /* 0x0000800402027981 */ /* 0x000ea2000c0e1900 */
[----:B------:R-:W-:Y:S01]  /*21a0*/  IADD3 R8, PT, PT, R8, 0x40, RZ ;  /* 0x0000004008087810 */ /* 0x000fe20007ffe0ff */
[----:B--2---:R-:W-:-:S04]  /*21b0*/  FADD R17, R2, -R9 ;  /* 0x8000000902117221 */ /* 0x004fc80000000000 */
[----:B------:R-:W-:-:S04]  /*21c0*/  FMUL R17, R0, R17 ;  /* 0x0000001100117220 */ /* 0x000fc80000400000 */
[----:B----4-:R-:W-:-:S05]  /*21d0*/  FFMA R17, R14, R17, R19 ;  /* 0x000000110e117223 */ /* 0x010fca0000000013 */
[----:B------:R1:W-:Y:S02]  /*21e0*/  STG.E.EF desc[UR4][R10.64+0x80], R17 ;  /* 0x000080110a007986 */ /* 0x0003e4000c001904 */
.L_x_139:
[----:B------:R-:W-:Y:S05]  /*21f0*/  BSYNC.RECONVERGENT B0 ;  /* 0x0000000000007941 */ /* 0x000fea0003800200 */
.L_x_138:
[----:B------:R-:W-:Y:S05]  /*2200*/  @P0 EXIT ;  /* 0x000000000000094d */ /* 0x000fea0003800000 */
[----:B------:R-:W2:Y:S01]  /*2210*/  LDCU.64 UR6, c[0x0][0x398] ;  /* 0x00007300ff0677ac */ /* 0x000ea20008000a00 */
[----:B------:R-:W4:Y:S01]  /*2220*/  LDC.64 R2, c[0x0][0x3a0] ;  /* 0x0000e800ff027b82 */ /* 0x000f220000000a00 */
[----:B------:R-:W-:-:S04]  /*2230*/  IADD3 R6, P0, PT, R6, R8, RZ ;  /* 0x0000000806067210 */ /* 0x000fc80007f1e0ff */
[----:B-1----:R-:W-:Y:S02]  /*2240*/  LEA.HI.X.SX32 R11, R8, R7, 0x1, P0 ;  /* 0x00000007080b7211 */ /* 0x002fe400000f0eff */
[C---:B------:R-:W-:Y:S01]  /*2250*/  SHF.L.U32 R10, R6.reuse, 0x2, RZ ;  /* 0x00000002060a7819 */ /* 0x040fe200000006ff */
[----:B------:R-:W1:Y:S01]  /*2260*/  LDC.64 R4, c[0x0][0x3a8] ;  /* 0x0000ea00ff047b82 */ /* 0x000e620000000a00 */
[----:B------:R-:W-:Y:S02]  /*2270*/  SHF.L.U64.HI R11, R6, 0x2, R11 ;  /* 0x00000002060b7819 */ /* 0x000fe4000001020b */
[----:B--2---:R-:W-:-:S04]  /*2280*/  IADD3 R6, P0, PT, R10, UR6, RZ ;  /* 0x000000060a067c10 */ /* 0x004fc8000ff1e0ff */
[----:B------:R-:W-:Y:S01]  /*2290*/  IADD3.X R7, PT, PT, R11, UR7, RZ, P0, !PT ;  /* 0x000000070b077c10 */ /* 0x000fe200087fe4ff */
[----:B------:R-:W2:Y:S01]  /*22a0*/  LDCU.64 UR6, c[0x0][0x380] ;  /* 0x00007000ff0677ac */ /* 0x000ea20008000a00 */
[----:B----4-:R-:W-:-:S03]  /*22b0*/  IMAD.WIDE R2, R8, 0x4, R2 ;  /* 0x0000000408027825 */ /* 0x010fc600078e0202 */
[----:B------:R-:W4:Y:S04]  /*22c0*/  LDG.E.EF R6, desc[UR4][R6.64] ;  /* 0x0000000406067981 */ /* 0x000f28000c0e1900 */
[----:B------:R-:W5:Y:S01]  /*22d0*/  LDG.E.CONSTANT R3, desc[UR4][R2.64] ;  /* 0x0000000402037981 */ /* 0x000f62000c1e9900 */
[----:B-1----:R-:W-:-:S06]  /*22e0*/  IMAD.WIDE R4, R8, 0x4, R4 ;  /* 0x0000000408047825 */ /* 0x002fcc00078e0204 */
[----:B------:R-:W5:Y:S01]  /*22f0*/  LDG.E.CONSTANT R5, desc[UR4][R4.64] ;  /* 0x0000000404057981 */ /* 0x000f62000c1e9900 */
[----:B--2---:R-:W-:Y:S01]  /*2300*/  IADD3 R8, P0, PT, R10, UR6, RZ ;  /* 0x000000060a087c10 */ /* 0x004fe2000ff1e0ff */
[----:B----4-:R-:W-:-:S04]  /*2310*/  FADD R9, R6, -R9 ;  /* 0x8000000906097221 */ /* 0x010fc80000000000 */
[----:B------:R-:W-:Y:S01]  /*2320*/  FMUL R0, R0, R9 ;  /* 0x0000000900007220 */ /* 0x000fe20000400000 */
[----:B------:R-:W-:-:S03]  /*2330*/  IADD3.X R9, PT, PT, R11, UR7, RZ, P0, !PT ;  /* 0x000000070b097c10 */ /* 0x000fc600087fe4ff */
[----:B-----5:R-:W-:-:S05]  /*2340*/  FFMA R11, R0, R3, R5 ;  /* 0x00000003000b7223 */ /* 0x020fca0000000005 */
[----:B------:R-:W-:Y:S01]  /*2350*/  STG.E.EF desc[UR4][R8.64], R11 ;  /* 0x0000000b08007986 */ /* 0x000fe2000c001904 */
[----:B------:R-:W-:Y:S05]  /*2360*/  EXIT ;  /* 0x000000000000794d */ /* 0x000fea0003800000 */
        .weak           $__internal_2_$__cuda_sm3x_div_rn_noftz_f32_slowpath
        .type           $__internal_2_$__cuda_sm3x_div_rn_noftz_f32_slowpath,@function
        .size           $__internal_2_$__cuda_sm3x_div_rn_noftz_f32_slowpath,(.L_x_155 - $__internal_2_$__cuda_sm3x_div_rn_noftz_f32_slowpath)
$__internal_2_$__cuda_sm3x_div_rn_noftz_f32_slowpath:
[----:B------:R-:W-:Y:S01]  /*2370*/  SHF.R.U32.HI R14, RZ, 0x17, R3 ;  /* 0x00000017ff0e7819 */ /* 0x000fe20000011603 */
[----:B------:R-:W-:Y:S01]  /*2380*/  BSSY.RECONVERGENT B1, `(.L_x_140) ;  /* 0x0000062000017945 */ /* 0x000fe20003800200 */
[----:B------:R-:W-:Y:S02]  /*2390*/  SHF.R.U32.HI R12, RZ, 0x17, R0 ;  /* 0x00000017ff0c7819 */ /* 0x000fe40000011600 */
[----:B------:R-:W-:Y:S02]  /*23a0*/  LOP3.LUT R14, R14, 0xff, RZ, 0xc0, !PT ;  /* 0x000000ff0e0e7812 */ /* 0x000fe400078ec0ff */
[----:B------:R-:W-:Y:S02]  /*23b0*/  LOP3.LUT R15, R12, 0xff, RZ, 0xc0, !PT ;  /* 0x000000ff0c0f7812 */ /* 0x000fe400078ec0ff */
[----:B------:R-:W-:-:S03]  /*23c0*/  IADD3 R17, PT, PT, R14, -0x1, RZ ;  /* 0xffffffff0e117810 */ /* 0x000fc60007ffe0ff */
[----:B------:R-:W-:Y:S01]  /*23d0*/  VIADD R16, R15, 0xffffffff ;  /* 0xffffffff0f107836 */ /* 0x000fe20000000000 */
        /* <DEDUP_REMOVED lines=23> */
[----:B------:R-:W-:Y:S01]  /*2550*/  @!P1 FFMA R0, R0, 1.84467440737095516160e+19, RZ ;  /* 0x5f80000000009823 */ /* 0x000fe200000000ff */
[----:B------:R-:W-:Y:S01]  /*2560*/  @!P1 MOV R12, 0xffffffc0 ;  /* 0xffffffc0000c9802 */ /* 0x000fe20000000f00 */
[----:B------:R-:W-:-:S03]  /*2570*/  @!P2 FFMA R3, R3, 1.84467440737095516160e+19, RZ ;  /* 0x5f8000000303a823 */ /* 0x000fc600000000ff */
[----:B------:R-:W-:-:S07]  /*2580*/  @!P2 IADD3 R12, PT, PT, R12, 0x40, RZ ;  /* 0x000000400c0ca810 */ /* 0x000fce0007ffe0ff */
.L_x_141:
[----:B------:R-:W-:Y:S01]  /*2590*/  LEA R16, R14, 0xc0800000, 0x17 ;  /* 0xc08000000e107811 */ /* 0x000fe200078eb8ff */
[----:B------:R-:W-:Y:S01]  /*25a0*/  BSSY.RECONVERGENT B2, `(.L_x_146) ;  /* 0x0000036000027945 */ /* 0x000fe20003800200 */
[----:B------:R-:W-:-:S03]  /*25b0*/  IADD3 R15, PT, PT, R15, -0x7f, RZ ;  /* 0xffffff810f0f7810 */ /* 0x000fc60007ffe0ff */
[----:B------:R-:W-:Y:S02]  /*25c0*/  IMAD.IADD R16, R3, 0x1, -R16 ;  /* 0x0000000103107824 */ /* 0x000fe400078e0a10 */
[C---:B------:R-:W-:Y:S01]  /*25d0*/  IMAD R0, R15.reuse, -0x800000, R0 ;  /* 0xff8000000f007824 */ /* 0x040fe200078e0200 */
[----:B------:R-:W-:Y:S01]  /*25e0*/  IADD3 R15, PT, PT, R15, 0x7f, -R14 ;  /* 0x0000007f0f0f7810 */ /* 0x000fe20007ffe80e */
[----:B------:R-:W0:Y:S01]  /*25f0*/  MUFU.RCP R3, R16 ;  /* 0x0000001000037308 */ /* 0x000e220000001000 */
[----:B------:R-:W-:Y:S02]  /*2600*/  FADD.FTZ R17, -R16, -RZ ;  /* 0x800000ff10117221 */ /* 0x000fe40000010100 */
[----:B------:R-:W-:Y:S02]  /*2610*/  IADD3 R15, PT, PT, R15, R12, RZ ;  /* 0x0000000c0f0f7210 */ /* 0x000fe40007ffe0ff */
        /* <DEDUP_REMOVED lines=8> */
[----:B------:R-:W-:-:S04]  /*26a0*/  LOP3.LUT R14, R14, 0xff, RZ, 0xc0, !PT ;  /* 0x000000ff0e0e7812 */ /* 0x000fc800078ec0ff */
[----:B------:R-:W-:-:S04]  /*26b0*/  IADD3 R16, PT, PT, R14, R15, RZ ;  /* 0x0000000f0e107210 */ /* 0x000fc80007ffe0ff */
[----:B------:R-:W-:-:S04]  /*26c0*/  IADD3 R12, PT, PT, R16, -0x1, RZ ;  /* 0xffffffff100c7810 */ /* 0x000fc80007ffe0ff */
        /* <DEDUP_REMOVED lines=10> */
[C---:B------:R-:W-:Y:S01]  /*2770*/  VIADD R15, R16.reuse, 0x20 ;  /* 0x00000020100f7836 */ /* 0x040fe20000000000 */
[C---:B------:R-:W-:Y:S02]  /*2780*/  ISETP.NE.AND P3, PT, R16.reuse, RZ, PT ;  /* 0x000000ff1000720c */ /* 0x040fe40003f65270 */
[----:B------:R-:W-:Y:S02]  /*2790*/  ISETP.NE.AND P2, PT, R16, RZ, PT ;  /* 0x000000ff1000720c */ /* 0x000fe40003f45270 */
[----:B------:R-:W-:Y:S01]  /*27a0*/  LOP3.LUT R14, R12, 0x7fffff, RZ, 0xc0, !PT ;  /* 0x007fffff0c0e7812 */ /* 0x000fe200078ec0ff */
[CCC-:B------:R-:W-:Y:S01]  /*27b0*/  FFMA.RP R12, R3.reuse, R17.reuse, R18.reuse ;  /* 0x00000011030c7223 */ /* 0x1c0fe20000008012 */
[----:B------:R-:W-:Y:S01]  /*27c0*/  FFMA.RM R3, R3, R17, R18 ;  /* 0x0000001103037223 */ /* 0x000fe20000004012 */
[----:B------:R-:W-:Y:S02]  /*27d0*/  IADD3 R16, PT, PT, -R16, RZ, RZ ;  /* 0x000000ff10107210 */ /* 0x000fe40007ffe1ff */
[----:B------:R-:W-:-:S02]  /*27e0*/  LOP3.LUT R14, R14, 0x800000, RZ, 0xfc, !PT ;  /* 0x008000000e0e7812 */ /* 0x000fc400078efcff */
        /* <DEDUP_REMOVED lines=9> */
[----:B------:R-:W-:-:S04]  /*2880*/  LOP3.LUT R12, R12, R3, RZ, 0xc0, !PT ;  /* 0x000000030c0c7212 */ /* 0x000fc800078ec0ff */
[----:B------:R-:W-:-:S04]  /*2890*/  IADD3 R15, PT, PT, R15, R12, RZ ;  /* 0x0000000c0f0f7210 */ /* 0x000fc80007ffe0ff */
[----:B------:R-:W-:Y:S01]  /*28a0*/  LOP3.LUT R0, R15, R0, RZ, 0xfc, !PT ;  /* 0x000000000f007212 */ /* 0x000fe200078efcff */
[----:B------:R-:W-:Y:S06]  /*28b0*/  BRA `(.L_x_149) ;  /* 0x0000000000107947 */ /* 0x000fec0003800000 */
.L_x_148:
[----:B------:R-:W-:-:S04]  /*28c0*/  LOP3.LUT R0, R0, 0x80000000, RZ, 0xc0, !PT ;  /* 0x8000000000007812 */ /* 0x000fc800078ec0ff */
[----:B------:R-:W-:Y:S01]  /*28d0*/  LOP3.LUT R0, R0, 0x7f800000, RZ, 0xfc, !PT ;  /* 0x7f80000000007812 */ /* 0x000fe200078efcff */
[----:B------:R-:W-:Y:S06]  /*28e0*/  BRA `(.L_x_149) ;  /* 0x0000000000047947 */ /* 0x000fec0003800000 */
.L_x_147:
[----:B------:R-:W-:-:S07]  /*28f0*/  LEA R0, R15, R0, 0x17 ;  /* 0x000000000f007211 */ /* 0x000fce00078eb8ff */
.L_x_149:
[----:B------:R-:W-:Y:S05]  /*2900*/  BSYNC.RECONVERGENT B2 ;  /* 0x0000000000027941 */ /* 0x000fea0003800200 */
.L_x_146:
[----:B------:R-:W-:Y:S05]  /*2910*/  BRA `(.L_x_150) ;  /* 0x0000000000207947 */ /* 0x000fea0003800000 */
.L_x_145:
[----:B------:R-:W-:-:S04]  /*2920*/  LOP3.LUT R0, R3, 0x80000000, R0, 0x48, !PT ;  /* 0x8000000003007812 */ /* 0x000fc800078e4800 */
[----:B------:R-:W-:Y:S01]  /*2930*/  LOP3.LUT R0, R0, 0x7f800000, RZ, 0xfc, !PT ;  /* 0x7f80000000007812 */ /* 0x000fe200078efcff */
[----:B------:R-:W-:Y:S06]  /*2940*/  BRA `(.L_x_150) ;  /* 0x0000000000147947 */ /* 0x000fec0003800000 */
.L_x_144:
[----:B------:R-:W-:Y:S01]  /*2950*/  LOP3.LUT R0, R3, 0x80000000, R0, 0x48, !PT ;  /* 0x8000000003007812 */ /* 0x000fe200078e4800 */
[----:B------:R-:W-:Y:S06]  /*2960*/  BRA `(.L_x_150) ;  /* 0x00000000000c7947 */ /* 0x000fec0003800000 */
.L_x_143:
[----:B------:R-:W0:Y:S01]  /*2970*/  MUFU.RSQ R0, -QNAN ;  /* 0xffc0000000007908 */ /* 0x000e220000001400 */
[----:B------:R-:W-:Y:S05]  /*2980*/  BRA `(.L_x_150) ;  /* 0x0000000000047947 */ /* 0x000fea0003800000 */
.L_x_142:
[----:B------:R-:W-:-:S07]  /*2990*/  FADD.FTZ R0, R0, R3 ;  /* 0x0000000300007221 */ /* 0x000fce0000010000 */
.L_x_150:
[----:B------:R-:W-:Y:S05]  /*29a0*/  BSYNC.RECONVERGENT B1 ;  /* 0x0000000000017941 */ /* 0x000fea0003800200 */
.L_x_140:
[----:B------:R-:W-:-:S04]  /*29b0*/  HFMA2 R3, -RZ, RZ, 0, 0 ;  /* 0x00000000ff037431 */ /* 0x000fc800000001ff */
[----:B0-----:R-:W-:Y:S05]  /*29c0*/  RET.REL.NODEC R2 `(_Z25layernorm_forward_kernel3PfS_S_PKfS1_S1_ii) ;  /* 0xffffffd4028c7950 */ /* 0x001fea0003c3ffff */
.L_x_151:
        /* <DEDUP_REMOVED lines=11> */
.L_x_155:


//--------------------- .text._Z23encoder_forward_kernel2PfPiS_S_iii --------------------------
	.section	.text._Z23encoder_forward_kernel2PfPiS_S_iii,"ax",@progbits
	.align	128
        .global         _Z23encoder_forward_kernel2PfPiS_S_iii
        .type           _Z23encoder_forward_kernel2PfPiS_S_iii,@function
        .size           _Z23encoder_forward_kernel2PfPiS_S_iii,(.L_x_165 - _Z23encoder_forward_kernel2PfPiS_S_iii)
        .other          _Z23encoder_forward_kernel2PfPiS_S_iii,@"STO_CUDA_ENTRY STV_DEFAULT"
_Z23encoder_forward_kernel2PfPiS_S_iii:
.text._Z23encoder_forward_kernel2PfPiS_S_iii:
[----:B------:R-:W-:Y:S01]  /*0000*/  LDC R1, c[0x0][0x37c] ;  /* 0x0000df00ff017b82 */ /* 0x000fe20000000800 */
[----:B------:R-:W0:Y:S07]  /*0010*/  S2R R4, SR_TID.X ;  /* 0x0000000000047919 */ /* 0x000e2e0000002100 */
[----:B------:R-:W1:Y:S08]  /*0020*/  LDC.64 R2, c[0x0][0x3a0] ;  /* 0x0000e800ff027b82 */ /* 0x000e700000000a00 */
[----:B------:R-:W0:Y:S08]  /*0030*/  S2UR UR4, SR_CTAID.X ;  /* 0x00000000000479c3 */ /* 0x000e300000002500 */
[----:B------:R-:W0:Y:S08]  /*0040*/  LDC R5, c[0x0][0x360] ;  /* 0x0000d800ff057b82 */ /* 0x000e300000000800 */
[----:B------:R-:W2:Y:S01]  /*0050*/  LDC R0, c[0x0][0x3a8] ;  /* 0x0000ea00ff007b82 */ /* 0x000ea20000000800 */
[----:B-1----:R-:W-:-:S02]  /*0060*/  IMAD R7, R3, R2, RZ ;  /* 0x0000000203077224 */ /* 0x002fc400078e02ff */
[----:B0-----:R-:W-:Y:S02]  /*0070*/  IMAD R5, R5, UR4, R4 ;  /* 0x0000000405057c24 */ /* 0x001fe4000f8e0204 */
[----:B--2---:R-:W-:-:S05]  /*0080*/  IMAD R2, R7, R0, RZ ;  /* 0x0000000007027224 */ /* 0x004fca00078e02ff */
[----:B------:R-:W-:-:S13]  /*0090*/  ISETP.GE.AND P0, PT, R5, R2, PT ;  /* 0x000000020500720c */ /* 0x000fda0003f06270 */
[----:B------:R-:W-:Y:S05]  /*00a0*/  @P0 EXIT ;  /* 0x000000000000094d */ /* 0x000fea0003800000 */
[----:B------:R-:W-:Y:S01]  /*00b0*/  IABS R9, R0 ;  /* 0x0000000000097213 */ /* 0x000fe20000000000 */
[----:B------:R-:W0:Y:S03]  /*00c0*/  LDCU.64 UR4, c[0x0][0x358] ;  /* 0x00006b00ff0477ac */ /* 0x000e260008000a00 */
[----:B------:R-:W1:Y:S01]  /*00d0*/  I2F.RP R2, R9 ;  /* 0x0000000900027306 */ /* 0x000e620000209400 */
[----:B------:R-:W2:Y:S01]  /*00e0*/  LDCU.128 UR8, c[0x0][0x390] ;  /* 0x00007200ff0877ac */ /* 0x000ea20008000c00 */
[----:B------:R-:W3:Y:S06]  /*00f0*/  LDCU.64 UR6, c[0x0][0x380] ;  /* 0x00007000ff0677ac */ /* 0x000eec0008000a00 */
[----:B-1----:R-:W1:Y:S02]  /*0100*/  MUFU.RCP R2, R2 ;  /* 0x0000000200027308 */ /* 0x002e640000001000 */
[----:B-1----:R-:W-:-:S06]  /*0110*/  VIADD R6, R2, 0xffffffe ;  /* 0x0ffffffe02067836 */ /* 0x002fcc0000000000 */
[----:B------:R1:W4:Y:S02]  /*0120*/  F2I.FTZ.U32.TRUNC.NTZ R7, R6 ;  /* 0x0000000600077305 */ /* 0x000324000021f000 */
[----:B-1----:R-:W-:Y:S02]  /*0130*/  IMAD.MOV.U32 R6, RZ, RZ, RZ ;  /* 0x000000ffff067224 */ /* 0x002fe400078e00ff */
[----:B----4-:R-:W-:-:S04]  /*0140*/  IMAD.MOV R4, RZ, RZ, -R7 ;  /* 0x000000ffff047224 */ /* 0x010fc800078e0a07 */
[----:B------:R-:W-:Y:S01]  /*0150*/  IMAD R11, R4, R9, RZ ;  /* 0x00000009040b7224 */ /* 0x000fe200078e02ff */
[----:B------:R-:W-:-:S03]  /*0160*/  IABS R4, R5 ;  /* 0x0000000500047213 */ /* 0x000fc60000000000 */
[----:B------:R-:W-:-:S06]  /*0170*/  IMAD.HI.U32 R7, R7, R11, R6 ;  /* 0x0000000b07077227 */ /* 0x000fcc00078e0006 */
[----:B------:R-:W-:-:S04]  /*0180*/  IMAD.HI.U32 R2, R7, R4, RZ ;  /* 0x0000000407027227 */ /* 0x000fc800078e00ff */
[----:B------:R-:W-:-:S04]  /*0190*/  IMAD.MOV R7, RZ, RZ, -R2 ;  /* 0x000000ffff077224 */ /* 0x000fc800078e0a02 */
[C---:B------:R-:W-:Y:S02]  /*01a0*/  IMAD R4, R9.reuse, R7, R4 ;  /* 0x0000000709047224 */ /* 0x040fe400078e0204 */
[----:B------:R-:W1:Y:S03]  /*01b0*/  LDC.64 R6, c[0x0][0x388] ;  /* 0x0000e200ff067b82 */ /* 0x000e660000000a00 */
        /* <DEDUP_REMOVED lines=8> */
[----:B------:R-:W-:Y:S01]  /*0240*/  @!P1 IMAD.MOV R2, RZ, RZ, -R2 ;  /* 0x000000ffff029224 */ /* 0x000fe200078e0a02 */
[----:B------:R-:W-:-:S05]  /*0250*/  @!P2 LOP3.LUT R2, RZ, R0, RZ, 0x33, !PT ;  /* 0x00000000ff02a212 */ /* 0x000fca00078e33ff */
[----:B-1----:R-:W-:-:S06]  /*0260*/  IMAD.WIDE R6, R2, 0x4, R6 ;  /* 0x0000000402067825 */ /* 0x002fcc00078e0206 */
[----:B0-----:R0:W4:Y:S01]  /*0270*/  LDG.E R7, desc[UR4][R6.64] ;  /* 0x0000000406077981 */ /* 0x001122000c1e1900 */
[----:B------:R-:W-:Y:S02]  /*0280*/  IABS R11, R3 ;  /* 0x00000003000b7213 */ /* 0x000fe40000000000 */
[----:B------:R-:W-:Y:S02]  /*0290*/  ISETP.GE.AND P2, PT, R2, RZ, PT ;  /* 0x000000ff0200720c */ /* 0x000fe40003f46270 */
[----:B------:R-:W1:Y:S01]  /*02a0*/  I2F.RP R4, R11 ;  /* 0x0000000b00047306 */ /* 0x000e620000209400 */
[----:B0-----:R-:W-:-:S07]  /*02b0*/  IABS R6, R2 ;  /* 0x0000000200067213 */ /* 0x001fce0000000000 */
[----:B-1----:R-:W0:Y:S02]  /*02c0*/  MUFU.RCP R4, R4 ;  /* 0x0000000400047308 */ /* 0x002e240000001000 */
[----:B0-----:R-:W-:-:S06]  /*02d0*/  IADD3 R8, PT, PT, R4, 0xffffffe, RZ ;  /* 0x0ffffffe04087810 */ /* 0x001fcc0007ffe0ff */
[----:B------:R0:W1:Y:S02]  /*02e0*/  F2I.FTZ.U32.TRUNC.NTZ R9, R8 ;  /* 0x0000000800097305 */ /* 0x000064000021f000 */
[----:B0-----:R-:W-:Y:S02]  /*02f0*/  IMAD.MOV.U32 R8, RZ, RZ, RZ ;  /* 0x000000ffff087224 */ /* 0x001fe400078e00ff */
[----:B-1----:R-:W-:-:S04]  /*0300*/  IMAD.MOV R10, RZ, RZ, -R9 ;  /* 0x000000ffff0a7224 */ /* 0x002fc800078e0a09 */
[----:B------:R-:W-:-:S04]  /*0310*/  IMAD R13, R10, R11, RZ ;  /* 0x0000000b0a0d7224 */ /* 0x000fc800078e02ff */
[----:B------:R-:W-:-:S06]  /*0320*/  IMAD.HI.U32 R9, R9, R13, R8 ;  /* 0x0000000d09097227 */ /* 0x000fcc00078e0008 */
[----:B------:R-:W-:-:S04]  /*0330*/  IMAD.HI.U32 R9, R9, R6, RZ ;  /* 0x0000000609097227 */ /* 0x000fc800078e00ff */
[----:B------:R-:W-:-:S04]  /*0340*/  IMAD.MOV R9, RZ, RZ, -R9 ;  /* 0x000000ffff097224 */ /* 0x000fc800078e0a09 */
[----:B------:R-:W-:-:S05]  /*0350*/  IMAD R4, R11, R9, R6 ;  /* 0x000000090b047224 */ /* 0x000fca00078e0206 */
[----:B------:R-:W-:-:S13]  /*0360*/  ISETP.GT.U32.AND P0, PT, R11, R4, PT ;  /* 0x000000040b00720c */ /* 0x000fda0003f04070 */
[----:B------:R-:W-:Y:S02]  /*0370*/  @!P0 IADD3 R4, PT, PT, R4, -R11, RZ ;  /* 0x8000000b04048210 */ /* 0x000fe40007ffe0ff */
[----:B------:R-:W-:Y:S02]  /*0380*/  ISETP.NE.AND P0, PT, R3, RZ, PT ;  /* 0x000000ff0300720c */ /* 0x000fe40003f05270 */
[----:B------:R-:W-:-:S13]  /*0390*/  ISETP.GT.U32.AND P1, PT, R11, R4, PT ;  /* 0x000000040b00720c */ /* 0x000fda0003f24070 */
[----:B------:R-:W-:-:S04]  /*03a0*/  @!P1 IMAD.IADD R4, R4, 0x1, -R11 ;  /* 0x0000000104049824 */ /* 0x000fc800078e0a0b */
[----:B------:R-:W-:Y:S01]  /*03b0*/  IMAD.MOV.U32 R9, RZ, RZ, R4 ;  /* 0x000000ffff097224 */ /* 0x000fe200078e0004 */
[----:B------:R-:W-:-:S03]  /*03c0*/  IADD3 R4, PT, PT, -R2, RZ, RZ ;  /* 0x000000ff02047210 */ /* 0x000fc60007ffe1ff */
[----:B------:R-:W-:Y:S01]  /*03d0*/  @!P2 IMAD.MOV R9, RZ, RZ, -R9 ;  /* 0x000000ffff09a224 */ /* 0x000fe200078e0a09 */
[----:B------:R-:W-:Y:S01]  /*03e0*/  @!P0 LOP3.LUT R9, RZ, R3, RZ, 0x33, !PT ;  /* 0x00000003ff098212 */ /* 0x000fe200078e33ff */
[----:B------:R-:W-:-:S04]  /*03f0*/  IMAD R5, R0, R4, R5 ;  /* 0x0000000400057224 */ /* 0x000fc800078e0205 */
[----:B------:R-:W-:Y:S01]  /*0400*/  IMAD R6, R9, R0, RZ ;  /* 0x0000000009067224 */ /* 0x000fe200078e02ff */
[----:B------:R-:W-:-:S04]  /*0410*/  SHF.R.S32.HI R3, RZ, 0x1f, R5 ;  /* 0x0000001fff037819 */ /* 0x000fc80000011405 */
[----:B------:R-:W-:Y:S01]  /*0420*/  IADD3 R10, P1, PT, R5, R6, RZ ;  /* 0x00000006050a7210 */ /* 0x000fe20007f3e0ff */
[----:B----4-:R-:W-:-:S05]  /*0430*/  IMAD R8, R7, R0, RZ ;  /* 0x0000000007087224 */ /* 0x010fca00078e02ff */
[----:B------:R-:W-:-:S04]  /*0440*/  IADD3 R7, P2, PT, R5, R8, RZ ;  /* 0x0000000805077210 */ /* 0x000fc80007f5e0ff */
[-C--:B------:R-:W-:Y:S02]  /*0450*/  LEA.HI.X.SX32 R8, R8, R3.reuse, 0x1, P2 ;  /* 0x0000000308087211 */ /* 0x080fe400010f0eff */
[C---:B--2---:R-:W-:Y:S02]  /*0460*/  LEA R4, P0, R7.reuse, UR8, 0x2 ;  /* 0x0000000807047c11 */ /* 0x044fe4000f8010ff */
[----:B------:R-:W-:Y:S02]  /*0470*/  LEA.HI.X.SX32 R3, R6, R3, 0x1, P1 ;  /* 0x0000000306037211 */ /* 0x000fe400008f0eff */
[C---:B------:R-:W-:Y:S02]  /*0480*/  LEA R6, P1, R10.reuse, UR10, 0x2 ;  /* 0x0000000a0a067c11 */ /* 0x040fe4000f8210ff */
[----:B------:R-:W-:Y:S02]  /*0490*/  LEA.HI.X R5, R7, UR9, R8, 0x2, P0 ;  /* 0x0000000907057c11 */ /* 0x000fe400080f1408 */
[----:B------:R-:W-:-:S03]  /*04a0*/  LEA.HI.X R7, R10, UR11, R3, 0x2, P1 ;  /* 0x0000000b0a077c11 */ /* 0x000fc600088f1403 */
[----:B------:R-:W2:Y:S04]  /*04b0*/  LDG.E R4, desc[UR4][R4.64] ;  /* 0x0000000404047981 */ /* 0x000ea8000c1e1900 */
[----:B------:R-:W2:Y:S01]  /*04c0*/  LDG.E R7, desc[UR4][R6.64] ;  /* 0x0000000406077981 */ /* 0x000ea2000c1e1900 */
[----:B------:R-:W-:-:S04]  /*04d0*/  IMAD.IADD R9, R2, 0x1, -R9 ;  /* 0x0000000102097824 */ /* 0x000fc800078e0a09 */
[----:B------:R-:W-:-:S05]  /*04e0*/  IMAD R9, R9, R0, RZ ;  /* 0x0000000009097224 */ /* 0x000fca00078e02ff */
[----:B------:R-:W-:-:S04]  /*04f0*/  IADD3 R0, P0, PT, R9, R10, RZ ;  /* 0x0000000a09007210 */ /* 0x000fc80007f1e0ff */
[----:B------:R-:W-:Y:S02]  /*0500*/  LEA.HI.X.SX32 R9, R9, R3, 0x1, P0 ;  /* 0x0000000309097211 */ /* 0x000fe400000f0eff */
[----:B---3--:R-:W-:-:S04]  /*0510*/  LEA R2, P0, R0, UR6, 0x2 ;  /* 0x0000000600027c11 */ /* 0x008fc8000f8010ff */
[----:B------:R-:W-:Y:S01]  /*0520*/  LEA.HI.X R3, R0, UR7, R9, 0x2, P0 ;  /* 0x0000000700037c11 */ /* 0x000fe200080f1409 */
[----:B--2---:R-:W-:-:S05]  /*0530*/  FADD R9, R4, R7 ;  /* 0x0000000704097221 */ /* 0x004fca0000000000 */
[----:B------:R-:W-:Y:S01]  /*0540*/  STG.E desc[UR4][R2.64], R9 ;  /* 0x0000000902007986 */ /* 0x000fe2000c101904 */
[----:B------:R-:W-:Y:S05]  /*0550*/  EXIT ;  /* 0x000000000000794d */ /* 0x000fea0003800000 */
.L_x_152:
        /* <DEDUP_REMOVED lines=10> */
.L_x_165:


//--------------------- .nv.shared._Z28crossentropy_forward_kernel1PfS_Piiii --------------------------
	.section	.nv.shared._Z28crossentropy_forward_kernel1PfS_Piiii,"aw",@nobits
	.sectionflags	@""
	.align	16
	.zero		1024


//--------------------- .nv.shared.reserved.0     --------------------------
	.section	.nv.shared.reserved.0,"aw",@nobits
	.weak		__nv_reservedSMEM_offset_0_alias
	.size		__nv_reservedSMEM_offset_0_alias, 0, 64
	.other		__nv_reservedSMEM_offset_0_alias,@"STO_CUDA_RESERVED_SHARED STV_DEFAULT"
__nv_reservedSMEM_offset_0_alias:
	.zero		0
	.zero		64


//--------------------- .nv.global                --------------------------
	.section	.nv.global,"aw",@nobits
.nv.global:
	.type		_ZN34_INTERNAL_8a84e4bd_4_k_cu_7a8258684cuda3std6ranges3__45__cpo9iter_moveE,@object
	.size		_ZN34_INTERNAL_8a84e4bd_4_k_cu_7a8258684cuda3std6ranges3__45__cpo9iter_moveE,(_ZN34_INTERNAL_8a84e4bd_4_k_cu_7a8258684cuda3std3__436_GLOBAL__N__8a84e4bd_4_k_cu_7a8258686ignoreE - _ZN34_INTERNAL_8a84e4bd_4_k_cu_7a8258684cuda3std6ranges3__45__cpo9iter_moveE)
_ZN34_INTERNAL_8a84e4bd_4_k_cu_7a8258684cuda3std6ranges3__45__cpo9iter_moveE:
	.zero		1
	.type		_ZN34_INTERNAL_8a84e4bd_4_k_cu_7a8258684cuda3std3__436_GLOBAL__N__8a84e4bd_4_k_cu_7a8258686ignoreE,@object
	.size		_ZN34_INTERNAL_8a84e4bd_4_k_cu_7a8258684cuda3std3__436_GLOBAL__N__8a84e4bd_4_k_cu_7a8258686ignoreE,(_ZN34_INTERNAL_8a84e4bd_4_k_cu_7a8258684cuda3std3__45__cpo4cendE - _ZN34_INTERNAL_8a84e4bd_4_k_cu_7a8258684cuda3std3__436_GLOBAL__N__8a84e4bd_4_k_cu_7a8258686ignoreE)
_ZN34_INTERNAL_8a84e4bd_4_k_cu_7a8258684cuda3std3__436_GLOBAL__N__8a84e4bd_4_k_cu_7a8258686ignoreE:
	.zero		1
	.type		_ZN34_INTERNAL_8a84e4bd_4_k_cu_7a8258684cuda3std3__45__cpo4cendE,@object
	.size		_ZN34_INTERNAL_8a84e4bd_4_k_cu_7a8258684cuda3std3__45__cpo4cendE,(_ZN34_INTERNAL_8a84e4bd_4_k_cu_7a8258684cuda3std3__45__cpo3endE - _ZN34_INTERNAL_8a84e4bd_4_k_cu_7a8258684cuda3std3__45__cpo4cendE)
_ZN34_INTERNAL_8a84e4bd_4_k_cu_7a8258684cuda3std3__45__cpo4cendE:
	.zero		1
	.type		_ZN34_INTERNAL_8a84e4bd_4_k_cu_7a8258684cuda3std3__45__cpo3endE,@object
	.size		_ZN34_INTERNAL_8a84e4bd_4_k_cu_7a8258684cuda3std3__45__cpo3endE,(_ZN34_INTERNAL_8a84e4bd_4_k_cu_7a8258684cuda3std3__48in_placeE - _ZN34_INTERNAL_8a84e4bd_4_k_cu_7a8258684cuda3std3__45__cpo3endE)
_ZN34_INTERNAL_8a84e4bd_4_k_cu_7a8258684cuda3std3__45__cpo3endE:
	.zero		1
	.type		_ZN34_INTERNAL_8a84e4bd_4_k_cu_7a8258684cuda3std3__48in_placeE,@object
	.size		_ZN34_INTERNAL_8a84e4bd_4_k_cu_7a8258684cuda3std3__48in_placeE,(_ZN34_INTERNAL_8a84e4bd_4_k_cu_7a8258684cuda3std6ranges3__45__cpo7advanceE - _ZN34_INTERNAL_8a84e4bd_4_k_cu_7a8258684cuda3std3__48in_placeE)
_ZN34_INTERNAL_8a84e4bd_4_k_cu_7a8258684cuda3std3__48in_placeE:
	.zero		1
	.type		_ZN34_INTERNAL_8a84e4bd_4_k_cu_7a8258684cuda3std6ranges3__45__cpo7advanceE,@object
	.size		_ZN34_INTERNAL_8a84e4bd_4_k_cu_7a8258684cuda3std6ranges3__45__cpo7advanceE,(_ZN34_INTERNAL_8a84e4bd_4_k_cu_7a8258684cuda3std3__45__cpo5beginE - _ZN34_INTERNAL_8a84e4bd_4_k_cu_7a8258684cuda3std6ranges3__45__cpo7advanceE)
_ZN34_INTERNAL_8a84e4bd_4_k_cu_7a8258684cuda3std6ranges3__45__cpo7advanceE:
	.zero		1
	.type		_ZN34_INTERNAL_8a84e4bd_4_k_cu_7a8258684cuda3std3__45__cpo5beginE,@object
	.size		_ZN34_INTERNAL_8a84e4bd_4_k_cu_7a8258684cuda3std3__45__cpo5beginE,(_ZN34_INTERNAL_8a84e4bd_4_k_cu_7a8258684cuda3std3__419piecewise_constructE - _ZN34_INTERNAL_8a84e4bd_4_k_cu_7a8258684cuda3std3__45__cpo5beginE)
_ZN34_INTERNAL_8a84e4bd_4_k_cu_7a8258684cuda3std3__45__cpo5beginE:
	.zero		1
	.type		_ZN34_INTERNAL_8a84e4bd_4_k_cu_7a8258684cuda3std3__419piecewise_constructE,@object
	.size		_ZN34_INTERNAL_8a84e4bd_4_k_cu_7a8258684cuda3std3__419piecewise_constructE,(_ZN34_INTERNAL_8a84e4bd_4_k_cu_7a8258684cuda3std3__45__cpo6cbeginE - _ZN34_INTERNAL_8a84e4bd_4_k_cu_7a8258684cuda3std3__419piecewise_constructE)
_ZN34_INTERNAL_8a84e4bd_4_k_cu_7a8258684cuda3std3__419piecewise_constructE:
	.zero		1
	.type		_ZN34_INTERNAL_8a84e4bd_4_k_cu_7a8258684cuda3std3__45__cpo6cbeginE,@object
	.size		_ZN34_INTERNAL_8a84e4bd_4_k_cu_7a8258684cuda3std3__45__cpo6cbeginE,(_ZN34_INTERNAL_8a84e4bd_4_k_cu_7a8258684cuda3std6ranges3__45__cpo4swapE - _ZN34_INTERNAL_8a84e4bd_4_k_cu_7a8258684cuda3std3__45__cpo6cbeginE)
_ZN34_INTERNAL_8a84e4bd_4_k_cu_7a8258684cuda3std3__45__cpo6cbeginE:
	.zero		1
	.type		_ZN34_INTERNAL_8a84e4bd_4_k_cu_7a8258684cuda3std6ranges3__45__cpo4swapE,@object
	.size		_ZN34_INTERNAL_8a84e4bd_4_k_cu_7a8258684cuda3std6ranges3__45__cpo4swapE,(.L_7 - _ZN34_INTERNAL_8a84e4bd_4_k_cu_7a8258684cuda3std6ranges3__45__cpo4swapE)
_ZN34_INTERNAL_8a84e4bd_4_k_cu_7a8258684cuda3std6ranges3__45__cpo4swapE:
	.zero		1
.L_7:


//--------------------- .nv.shared._Z11gelu_kernelPfPKfi --------------------------
	.section	.nv.shared._Z11gelu_kernelPfPKfi,"aw",@nobits
	.sectionflags	@""
	.align	16
	.zero		1024


//--------------------- .nv.shared._Z23residual_forward_kernelPfS_S_i --------------------------
	.section	.nv.shared._Z23residual_forward_kernelPfS_S_i,"aw",@nobits
	.sectionflags	@""
	.align	16
	.zero		1024


//--------------------- .nv.shared._Z30softmax_forward_kernel6_largeCPfS_ii --------------------------
	.section	.nv.shared._Z30softmax_forward_kernel6_largeCPfS_ii,"aw",@nobits
	.sectionflags	@""
	.align	16
	.zero		1024


//--------------------- .nv.shared._Z29softmax_forward_kernel5_scalePfS_fiii --------------------------
	.section	.nv.shared._Z29softmax_forward_kernel5_scalePfS_fiii,"aw",@nobits
	.sectionflags	@""
	.align	16
	.zero		1024


//--------------------- .nv.shared._Z12scale_kernelPffiii --------------------------
	.section	.nv.shared._Z12scale_kernelPffiii,"aw",@nobits
	.sectionflags	@""
	.align	16
	.zero		1024


//--------------------- .nv.shared._Z16unpermute_kernelPfS_iiii --------------------------
	.section	.nv.shared._Z16unpermute_kernelPfS_iiii,"aw",@nobits
	.sectionflags	@""
	.align	16
	.zero		1024


//--------------------- .nv.shared._Z14permute_kernelPfS_S_PKfiiii --------------------------
	.section	.nv.shared._Z14permute_kernelPfS_S_PKfiiii,"aw",@nobits
	.sectionflags	@""
	.align	16
	.zero		1024


//--------------------- .nv.shared._Z25layernorm_forward_kernel3PfS_S_PKfS1_S1_ii --------------------------
	.section	.nv.shared._Z25layernorm_forward_kernel3PfS_S_PKfS1_S1_ii,"aw",@nobits
	.sectionflags	@""
	.align	16
	.zero		1024


//--------------------- .nv.shared._Z23encoder_forward_kernel2PfPiS_S_iii --------------------------
	.section	.nv.shared._Z23encoder_forward_kernel2PfPiS_S_iii,"aw",@nobits
	.sectionflags	@""
	.align	16
	.zero		1024


//--------------------- .nv.constant0._Z28crossentropy_forward_kernel1PfS_Piiii --------------------------
	.section	.nv.constant0._Z28crossentropy_forward_kernel1PfS_Piiii,"a",@progbits
	.sectionflags	@""
	.align	4
.nv.constant0._Z28crossentropy_forward_kernel1PfS_Piiii:
	.zero		932


//--------------------- .nv.constant0._Z11gelu_kernelPfPKfi --------------------------
	.section	.nv.constant0._Z11gelu_kernelPfPKfi,"a",@progbits
	.sectionflags	@""
	.align	4
.nv.constant0._Z11gelu_kernelPfPKfi:
	.zero		916


//--------------------- .nv.constant0._Z23residual_forward_kernelPfS_S_i --------------------------
	.section	.nv.constant0._Z23residual_forward_kernelPfS_S_i,"a",@progbits
	.sectionflags	@""
	.align	4
.nv.constant0._Z23residual_forward_kernelPfS_S_i:
	.zero		924


//--------------------- .nv.constant0._Z30softmax_forward_kernel6_largeCPfS_ii --------------------------
	.section	.nv.constant0._Z30softmax_forward_kernel6_largeCPfS_ii,"a",@progbits
	.sectionflags	@""
	.align	4
.nv.constant0._Z30softmax_forward_kernel6_largeCPfS_ii:
	.zero		920


//--------------------- .nv.constant0._Z29softmax_forward_kernel5_scalePfS_fiii --------------------------
	.section	.nv.constant0._Z29softmax_forward_kernel5_scalePfS_fiii,"a",@progbits
	.sectionflags	@""
	.align	4
.nv.constant0._Z29softmax_forward_kernel5_scalePfS_fiii:
	.zero		928


//--------------------- .nv.constant0._Z12scale_kernelPffiii --------------------------
	.section	.nv.constant0._Z12scale_kernelPffiii,"a",@progbits
	.sectionflags	@""
	.align	4
.nv.constant0._Z12scale_kernelPffiii:
	.zero		920


//--------------------- .nv.constant0._Z16unpermute_kernelPfS_iiii --------------------------
	.section	.nv.constant0._Z16unpermute_kernelPfS_iiii,"a",@progbits
	.sectionflags	@""
	.align	4
.nv.constant0._Z16unpermute_kernelPfS_iiii:
	.zero		928


//--------------------- .nv.constant0._Z14permute_kernelPfS_S_PKfiiii --------------------------
	.section	.nv.constant0._Z14permute_kernelPfS_S_PKfiiii,"a",@progbits
	.sectionflags	@""
	.align	4
.nv.constant0._Z14permute_kernelPfS_S_PKfiiii:
	.zero		944


//--------------------- .nv.constant0._Z25layernorm_forward_kernel3PfS_S_PKfS1_S1_ii --------------------------
	.section	.nv.constant0._Z25layernorm_forward_kernel3PfS_S_PKfS1_S1_ii,"a",@progbits
	.sectionflags	@""
	.align	4
.nv.constant0._Z25layernorm_forward_kernel3PfS_S_PKfS1_S1_ii:
	.zero		952


//--------------------- .nv.constant0._Z23encoder_forward_kernel2PfPiS_S_iii --------------------------
	.section	.nv.constant0._Z23encoder_forward_kernel2PfPiS_S_iii,"a",@progbits
	.sectionflags	@""
	.align	4
.nv.constant0._Z23encoder_forward_kernel2PfPiS_S_iii:
	.zero		940


//--------------------- SYMBOLS --------------------------

	.type		.nv.reservedSmem.offset0,@object
	.size		.nv.reservedSmem.offset0,0x4
	.type		.nv.reservedSmem.cap,@object
	.size		.nv.reservedSmem.cap,0x4
